	.headerflags	@"EF_CUDA_TEXMODE_UNIFIED EF_CUDA_64BIT_ADDRESS EF_CUDA_ACCELERATORS EF_CUDA_SM90 EF_CUDA_VIRTUAL_SM(EF_CUDA_SM90)"
	.elftype	@"ET_EXEC"


//--------------------- .nv.info                  --------------------------
	.section	.nv.info,"",@"SHT_CUDA_INFO"
	.align	4


	//----- nvinfo : EIATTR_REGCOUNT
	.align		4
        /*0000*/ 	.byte	0x04, 0x2f
        /*0002*/ 	.short	(.L_3 - .L_2)
	.align		4
.L_2:
        /*0004*/ 	.word	index@(triton_poi_fused_cat_10)
        /*0008*/ 	.word	0x00000038


	//----- nvinfo : EIATTR_MIN_STACK_SIZE
	.align		4
.L_3:
        /*000c*/ 	.byte	0x04, 0x12
        /*000e*/ 	.short	(.L_5 - .L_4)
	.align		4
.L_4:
        /*0010*/ 	.word	index@(triton_poi_fused_cat_10)
        /*0014*/ 	.word	0x00000000


	//----- nvinfo : EIATTR_FRAME_SIZE
	.align		4
.L_5:
        /*0018*/ 	.byte	0x04, 0x11
        /*001a*/ 	.short	(.L_7 - .L_6)
	.align		4
.L_6:
        /*001c*/ 	.word	index@(triton_poi_fused_cat_10)
        /*0020*/ 	.word	0x00000000


	//----- nvinfo : EIATTR_MIN_STACK_SIZE
	.align		4
.L_7:
        /*0024*/ 	.byte	0x04, 0x12
        /*0026*/ 	.short	(.L_9 - .L_8)
	.align		4
.L_8:
        /*0028*/ 	.word	index@(triton_poi_fused_cat_10)
        /*002c*/ 	.word	0x00000000
.L_9:


//--------------------- .nv.info.triton_poi_fused_cat_10 --------------------------
	.section	.nv.info.triton_poi_fused_cat_10,"",@"SHT_CUDA_INFO"
	.sectionflags	@""
	.align	4


	//----- nvinfo : EIATTR_CUDA_API_VERSION
	.align		4
        /*0000*/ 	.byte	0x04, 0x37
        /*0002*/ 	.short	(.L_11 - .L_10)
.L_10:
        /*0004*/ 	.word	0x0000007c


	//----- nvinfo : EIATTR_KPARAM_INFO
	.align		4
.L_11:
        /*0008*/ 	.byte	0x04, 0x17
        /*000a*/ 	.short	(.L_13 - .L_12)
.L_12:
        /*000c*/ 	.word	0x00000000
        /*0010*/ 	.short	0x0008
        /*0012*/ 	.short	0x0040
        /*0014*/ 	.byte	0x00, 0xf0, 0x11, 0x00


	//----- nvinfo : EIATTR_KPARAM_INFO
	.align		4
.L_13:
        /*0018*/ 	.byte	0x04, 0x17
        /*001a*/ 	.short	(.L_15 - .L_14)
.L_14:
        /*001c*/ 	.word	0x00000000
        /*0020*/ 	.short	0x0007
        /*0022*/ 	.short	0x0038
        /*0024*/ 	.byte	0x00, 0xf4, 0x21, 0x00


	//----- nvinfo : EIATTR_KPARAM_INFO
	.align		4
.L_15:
        /*0028*/ 	.byte	0x04, 0x17
        /*002a*/ 	.short	(.L_17 - .L_16)
.L_16:
        /*002c*/ 	.word	0x00000000
        /*0030*/ 	.short	0x0006
        /*0032*/ 	.short	0x0030
        /*0034*/ 	.byte	0x00, 0xf4, 0x21, 0x00


	//----- nvinfo : EIATTR_KPARAM_INFO
	.align		4
.L_17:
        /*0038*/ 	.byte	0x04, 0x17
        /*003a*/ 	.short	(.L_19 - .L_18)
.L_18:
        /*003c*/ 	.word	0x00000000
        /*0040*/ 	.short	0x0005
        /*0042*/ 	.short	0x0028
        /*0044*/ 	.byte	0x00, 0xf4, 0x21, 0x00


	//----- nvinfo : EIATTR_KPARAM_INFO
	.align		4
.L_19:
        /*0048*/ 	.byte	0x04, 0x17
        /*004a*/ 	.short	(.L_21 - .L_20)
.L_20:
        /*004c*/ 	.word	0x00000000
        /*0050*/ 	.short	0x0004
        /*0052*/ 	.short	0x0020
        /*0054*/ 	.byte	0x00, 0xf4, 0x21, 0x00


	//----- nvinfo : EIATTR_KPARAM_INFO
	.align		4
.L_21:
        /*0058*/ 	.byte	0x04, 0x17
        /*005a*/ 	.short	(.L_23 - .L_22)
.L_22:
        /*005c*/ 	.word	0x00000000
        /*0060*/ 	.short	0x0003
        /*0062*/ 	.short	0x0018
        /*0064*/ 	.byte	0x00, 0xf4, 0x21, 0x00


	//----- nvinfo : EIATTR_KPARAM_INFO
	.align		4
.L_23:
        /*0068*/ 	.byte	0x04, 0x17
        /*006a*/ 	.short	(.L_25 - .L_24)
.L_24:
        /*006c*/ 	.word	0x00000000
        /*0070*/ 	.short	0x0002
        /*0072*/ 	.short	0x0010
        /*0074*/ 	.byte	0x00, 0xf4, 0x21, 0x00


	//----- nvinfo : EIATTR_KPARAM_INFO
	.align		4
.L_25:
        /*0078*/ 	.byte	0x04, 0x17
        /*007a*/ 	.short	(.L_27 - .L_26)
.L_26:
        /*007c*/ 	.word	0x00000000
        /*0080*/ 	.short	0x0001
        /*0082*/ 	.short	0x0008
        /*0084*/ 	.byte	0x00, 0xf4, 0x21, 0x00


	//----- nvinfo : EIATTR_KPARAM_INFO
	.align		4
.L_27:
        /*0088*/ 	.byte	0x04, 0x17
        /*008a*/ 	.short	(.L_29 - .L_28)
.L_28:
        /*008c*/ 	.word	0x00000000
        /*0090*/ 	.short	0x0000
        /*0092*/ 	.short	0x0000
        /*0094*/ 	.byte	0x00, 0xf4, 0x21, 0x00


	//----- nvinfo : EIATTR_SPARSE_MMA_MASK
	.align		4
.L_29:
        /*0098*/ 	.byte	0x03, 0x50
        /*009a*/ 	.short	0x0000


	//----- nvinfo : EIATTR_MAXREG_COUNT
	.align		4
        /*009c*/ 	.byte	0x03, 0x1b
        /*009e*/ 	.short	0x00ff


	//----- nvinfo : EIATTR_EXIT_INSTR_OFFSETS
	.align		4
        /*00a0*/ 	.byte	0x04, 0x1c
        /*00a2*/ 	.short	(.L_31 - .L_30)


	//   ....[0]....
.L_30:
        /*00a4*/ 	.word	0x00001d70


	//----- nvinfo : EIATTR_REQNTID
	.align		4
.L_31:
        /*00a8*/ 	.byte	0x04, 0x10
        /*00aa*/ 	.short	(.L_33 - .L_32)
.L_32:
        /*00ac*/ 	.word	0x00000080
        /*00b0*/ 	.word	0x00000001
        /*00b4*/ 	.word	0x00000001


	//----- nvinfo : EIATTR_CBANK_PARAM_SIZE
	.align		4
.L_33:
        /*00b8*/ 	.byte	0x03, 0x19
        /*00ba*/ 	.short	0x0044


	//----- nvinfo : EIATTR_PARAM_CBANK
	.align		4
        /*00bc*/ 	.byte	0x04, 0x0a
        /*00be*/ 	.short	(.L_35 - .L_34)
	.align		4
.L_34:
        /*00c0*/ 	.word	index@(.nv.constant0.triton_poi_fused_cat_10)
        /*00c4*/ 	.short	0x0210
        /*00c6*/ 	.short	0x0044


	//----- nvinfo : EIATTR_SW_WAR
	.align		4
.L_35:
        /*00c8*/ 	.byte	0x04, 0x36
        /*00ca*/ 	.short	(.L_37 - .L_36)
.L_36:
        /*00cc*/ 	.word	0x00000008
.L_37:


//--------------------- .nv.callgraph             --------------------------
	.section	.nv.callgraph,"",@"SHT_CUDA_CALLGRAPH"
	.align	4
	.sectionentsize	8
	.align		4
        /*0000*/ 	.word	0x00000000
	.align		4
        /*0004*/ 	.word	0xffffffff
	.align		4
        /*0008*/ 	.word	0x00000000
	.align		4
        /*000c*/ 	.word	0xfffffffe
	.align		4
        /*0010*/ 	.word	0x00000000
	.align		4
        /*0014*/ 	.word	0xfffffffd
	.align		4
        /*0018*/ 	.word	0x00000000
	.align		4
        /*001c*/ 	.word	0xfffffffc


//--------------------- .nv.constant4             --------------------------
	.section	.nv.constant4,"a",@progbits
	.align	8
	.align		8
.nv.constant4:
        /*0000*/ 	.dword	_$_str
	.align		8
        /*0008*/ 	.dword	_$_str_$_2


//--------------------- .text.triton_poi_fused_cat_10 --------------------------
	.section	.text.triton_poi_fused_cat_10,"ax",@progbits
	.align	128
        .global         triton_poi_fused_cat_10
        .type           triton_poi_fused_cat_10,@function
        .size           triton_poi_fused_cat_10,(.L_x_1 - triton_poi_fused_cat_10)
        .other          triton_poi_fused_cat_10,@"STO_CUDA_ENTRY STV_DEFAULT"
triton_poi_fused_cat_10:
.text.triton_poi_fused_cat_10:
[----:B------:R-:W-:Y:S01]  /*0000*/  LDC R1, c[0x0][0x28] ;  /* 0x00000a00ff017b82 */ /* 0x000fe20000000800 */
[----:B------:R-:W1:Y:S07]  /*0010*/  S2R R0, SR_TID.X ;  /* 0x0000000000007919 */ /* 0x000e6e0000002100 */
[----:B------:R-:W2:Y:S01]  /*0020*/  LDC.64 R2, c[0x0][0x210] ;  /* 0x00008400ff027b82 */ /* 0x000ea20000000a00 */
[----:B------:R-:W-:Y:S01]  /*0030*/  CS2R R34, SRZ ;  /* 0x0000000000227805 */ /* 0x000fe2000001ff00 */
[----:B------:R-:W-:Y:S01]  /*0040*/  ULDC.64 UR4, c[0x0][0x208] ;  /* 0x0000820000047ab9 */ /* 0x000fe20000000a00 */
[----:B------:R-:W3:Y:S01]  /*0050*/  S2R R9, SR_CTAID.X ;  /* 0x0000000000097919 */ /* 0x000ee20000002500 */
[----:B------:R-:W-:-:S02]  /*0060*/  CS2R R16, SRZ ;  /* 0x0000000000107805 */ /* 0x000fc4000001ff00 */
[----:B------:R-:W-:Y:S02]  /*0070*/  CS2R R18, SRZ ;  /* 0x0000000000127805 */ /* 0x000fe4000001ff00 */
[----:B------:R-:W-:Y:S02]  /*0080*/  CS2R R14, SRZ ;  /* 0x00000000000e7805 */ /* 0x000fe4000001ff00 */
[----:B------:R-:W-:Y:S02]  /*0090*/  CS2R R30, SRZ ;  /* 0x00000000001e7805 */ /* 0x000fe4000001ff00 */
[----:B------:R-:W-:Y:S02]  /*00a0*/  CS2R R20, SRZ ;  /* 0x0000000000147805 */ /* 0x000fe4000001ff00 */
[----:B------:R-:W-:Y:S02]  /*00b0*/  CS2R R22, SRZ ;  /* 0x0000000000167805 */ /* 0x000fe4000001ff00 */
[----:B------:R-:W-:-:S02]  /*00c0*/  CS2R R24, SRZ ;  /* 0x0000000000187805 */ /* 0x000fc4000001ff00 */
[----:B------:R-:W-:Y:S01]  /*00d0*/  CS2R R26, SRZ ;  /* 0x00000000001a7805 */ /* 0x000fe2000001ff00 */
[----:B------:R-:W4:Y:S01]  /*00e0*/  LDC.64 R40, c[0x0][0x228] ;  /* 0x00008a00ff287b82 */ /* 0x000f220000000a00 */
[----:B------:R-:W-:Y:S01]  /*00f0*/  IMAD.MOV.U32 R29, RZ, RZ, RZ ;  /* 0x000000ffff1d7224 */ /* 0x000fe200078e00ff */
[----:B------:R-:W-:-:S06]  /*0100*/  ULDC.64 UR6, c[0x0][0x218] ;  /* 0x0000860000067ab9 */ /* 0x000fcc0000000a00 */
[----:B------:R-:W5:Y:S01]  /*0110*/  LDC.64 R50, c[0x0][0x220] ;  /* 0x00008800ff327b82 */ /* 0x000f620000000a00 */
[----:B------:R-:W-:-:S07]  /*0120*/  IMAD.MOV.U32 R46, RZ, RZ, RZ ;  /* 0x000000ffff2e7224 */ /* 0x000fce00078e00ff */
[----:B------:R-:W2:Y:S01]  /*0130*/  LDC.64 R48, c[0x0][0x238] ;  /* 0x00008e00ff307b82 */ /* 0x000ea20000000a00 */
[----:B-1----:R-:W-:-:S05]  /*0140*/  IMAD.SHL.U32 R0, R0, 0x4, RZ ;  /* 0x0000000400007824 */ /* 0x002fca00078e00ff */
[----:B------:R-:W-:-:S05]  /*0150*/  LOP3.LUT R0, R0, 0x1fc, RZ, 0xc0, !PT ;  /* 0x000001fc00007812 */ /* 0x000fca00078ec0ff */
[----:B---3--:R-:W-:-:S05]  /*0160*/  IMAD R0, R9, 0x400, R0 ;  /* 0x0000040009007824 */ /* 0x008fca00078e0200 */
[----:B------:R-:W-:-:S04]  /*0170*/  SHF.R.S32.HI R5, RZ, 0x1f, R0 ;  /* 0x0000001fff057819 */ /* 0x000fc80000011400 */
[CC--:B------:R-:W-:Y:S02]  /*0180*/  LEA.HI R11, R5.reuse, R0.reuse, RZ, 0xa ;  /* 0x00000000050b7211 */ /* 0x0c0fe400078f50ff */
[----:B------:R-:W-:Y:S02]  /*0190*/  LEA.HI R6, R5, R0, RZ, 0x5 ;  /* 0x0000000005067211 */ /* 0x000fe400078f28ff */
[----:B------:R-:W-:Y:S02]  /*01a0*/  SHF.R.S32.HI R11, RZ, 0xa, R11 ;  /* 0x0000000aff0b7819 */ /* 0x000fe4000001140b */
[----:B------:R-:W-:-:S03]  /*01b0*/  SHF.R.S32.HI R7, RZ, 0x5, R6 ;  /* 0x00000005ff077819 */ /* 0x000fc60000011406 */
[----:B------:R-:W-:-:S05]  /*01c0*/  IMAD.HI R4, R11, 0x2aaaaaab, RZ ;  /* 0x2aaaaaab0b047827 */ /* 0x000fca00078e02ff */
[----:B------:R-:W-:-:S04]  /*01d0*/  SHF.R.U32.HI R5, RZ, 0x1f, R4 ;  /* 0x0000001fff057819 */ /* 0x000fc80000011604 */
[----:B------:R-:W-:Y:S02]  /*01e0*/  LEA.HI R10, R4, R5, RZ, 0x1a ;  /* 0x00000005040a7211 */ /* 0x000fe400078fd0ff */
[----:B------:R-:W-:-:S03]  /*01f0*/  LEA.HI R4, R7, R7, RZ, 0x5 ;  /* 0x0000000707047211 */ /* 0x000fc600078f28ff */
[----:B------:R-:W-:Y:S01]  /*0200*/  IMAD R10, R10, -0x180, R11 ;  /* 0xfffffe800a0a7824 */ /* 0x000fe200078e020b */
[----:B------:R-:W-:-:S04]  /*0210*/  LOP3.LUT R4, R4, 0xffffffe0, RZ, 0xc0, !PT ;  /* 0xffffffe004047812 */ /* 0x000fc800078ec0ff */
[----:B------:R-:W-:Y:S01]  /*0220*/  ISETP.GE.AND P2, PT, R10, 0x100, PT ;  /* 0x000001000a00780c */ /* 0x000fe20003f46270 */
[----:B------:R-:W-:Y:S01]  /*0230*/  IMAD.IADD R5, R7, 0x1, -R4 ;  /* 0x0000000107057824 */ /* 0x000fe200078e0a04 */
[----:B------:R-:W-:-:S03]  /*0240*/  LOP3.LUT R7, R6, 0xffffffe0, RZ, 0xc0, !PT ;  /* 0xffffffe006077812 */ /* 0x000fc600078ec0ff */
[----:B--2---:R-:W-:-:S04]  /*0250*/  IMAD.WIDE R4, R5, 0x8, R2 ;  /* 0x0000000805047825 */ /* 0x004fc800078e0202 */
[----:B------:R-:W-:-:S04]  /*0260*/  IMAD.IADD R7, R0, 0x1, -R7 ;  /* 0x0000000100077824 */ /* 0x000fc800078e0a07 */
[----:B------:R1:W2:Y:S01]  /*0270*/  @!P2 LDG.E.EL.64 R34, desc[UR4][R4.64] ;  /* 0x000000040422a981 */ /* 0x0002a2000c2e1b00 */
[----:B------:R-:W-:Y:S01]  /*0280*/  IMAD.WIDE R32, R7, 0x8, R2 ;  /* 0x0000000807207825 */ /* 0x000fe200078e0202 */
[----:B------:R-:W-:-:S03]  /*0290*/  SHF.R.S32.HI R9, RZ, 0x15, R9 ;  /* 0x00000015ff097819 */ /* 0x000fc60000011409 */
[C---:B------:R-:W-:Y:S01]  /*02a0*/  VIADD R28, R0.reuse, 0x200 ;  /* 0x00000200001c7836 */ /* 0x040fe20000000000 */
[----:B------:R-:W3:Y:S01]  /*02b0*/  @!P2 LDG.E.EL.128 R16, desc[UR4][R32.64] ;  /* 0x000000042010a981 */ /* 0x000ee2000c2e1d00 */
[----:B------:R-:W-:Y:S01]  /*02c0*/  SGXT R9, R9, 0x1 ;  /* 0x000000010909781a */ /* 0x000fe20000000200 */
[----:B-1----:R-:W-:Y:S02]  /*02d0*/  VIADD R4, R0, 0x2 ;  /* 0x0000000200047836 */ /* 0x002fe40000000000 */
[----:B------:R-:W-:-:S03]  /*02e0*/  SHF.R.S32.HI R7, RZ, 0x1f, R28 ;  /* 0x0000001fff077819 */ /* 0x000fc6000001141c */
[----:B------:R-:W-:-:S04]  /*02f0*/  LEA.HI R8, R9, R4, RZ, 0x5 ;  /* 0x0000000409087211 */ /* 0x000fc800078f28ff */
[----:B------:R-:W-:-:S05]  /*0300*/  LOP3.LUT R13, R8, 0xffffffe0, RZ, 0xc0, !PT ;  /* 0xffffffe0080d7812 */ /* 0x000fca00078ec0ff */
[----:B------:R-:W-:Y:S01]  /*0310*/  IMAD.IADD R37, R4, 0x1, -R13 ;  /* 0x0000000104257824 */ /* 0x000fe200078e0a0d */
[----:B------:R-:W-:-:S03]  /*0320*/  CS2R R12, SRZ ;  /* 0x00000000000c7805 */ /* 0x000fc6000001ff00 */
[----:B------:R-:W-:-:S05]  /*0330*/  IMAD.WIDE R36, R37, 0x8, R2 ;  /* 0x0000000825247825 */ /* 0x000fca00078e0202 */
[----:B------:R-:W3:Y:S01]  /*0340*/  @!P2 LDG.E.EL.128 R12, desc[UR4][R36.64] ;  /* 0x00000004240ca981 */ /* 0x000ee2000c2e1d00 */
[----:B------:R-:W-:-:S04]  /*0350*/  LEA.HI R7, R7, R28, RZ, 0xa ;  /* 0x0000001c07077211 */ /* 0x000fc800078f50ff */
[----:B------:R-:W-:-:S05]  /*0360*/  SHF.R.S32.HI R7, RZ, 0xa, R7 ;  /* 0x0000000aff077819 */ /* 0x000fca0000011407 */
[----:B------:R-:W-:Y:S01]  /*0370*/  IMAD.HI R5, R7, 0x2aaaaaab, RZ ;  /* 0x2aaaaaab07057827 */ /* 0x000fe200078e02ff */
[----:B------:R-:W-:-:S04]  /*0380*/  LEA.HI R9, R9, R28, RZ, 0x5 ;  /* 0x0000001c09097211 */ /* 0x000fc800078f28ff */
[----:B------:R-:W-:-:S04]  /*0390*/  SHF.R.U32.HI R6, RZ, 0x1f, R5 ;  /* 0x0000001fff067819 */ /* 0x000fc80000011605 */
[----:B------:R-:W-:Y:S02]  /*03a0*/  LEA.HI R6, R5, R6, RZ, 0x1a ;  /* 0x0000000605067211 */ /* 0x000fe400078fd0ff */
[----:B------:R-:W-:-:S03]  /*03b0*/  SHF.R.S32.HI R5, RZ, 0x5, R9 ;  /* 0x00000005ff057819 */ /* 0x000fc60000011409 */
[----:B------:R-:W-:Y:S01]  /*03c0*/  IMAD R9, R6, -0x180, R7 ;  /* 0xfffffe8006097824 */ /* 0x000fe200078e0207 */
[----:B------:R-:W-:-:S04]  /*03d0*/  LEA.HI R4, R5, R5, RZ, 0x5 ;  /* 0x0000000505047211 */ /* 0x000fc800078f28ff */
[----:B------:R-:W-:Y:S02]  /*03e0*/  LOP3.LUT R4, R4, 0xffffffe0, RZ, 0xc0, !PT ;  /* 0xffffffe004047812 */ /* 0x000fe400078ec0ff */
[----:B------:R-:W-:-:S03]  /*03f0*/  ISETP.GE.AND P0, PT, R9, 0x100, PT ;  /* 0x000001000900780c */ /* 0x000fc60003f06270 */
[----:B------:R-:W-:-:S04]  /*0400*/  IMAD.IADD R5, R5, 0x1, -R4 ;  /* 0x0000000105057824 */ /* 0x000fc800078e0a04 */
[----:B------:R-:W-:-:S06]  /*0410*/  IMAD.WIDE R2, R5, 0x8, R2 ;  /* 0x0000000805027825 */ /* 0x000fcc00078e0202 */
[----:B------:R1:W3:Y:S04]  /*0420*/  @!P0 LDG.E.EL.64 R30, desc[UR4][R2.64] ;  /* 0x00000004021e8981 */ /* 0x0002e8000c2e1b00 */
[----:B------:R5:W3:Y:S04]  /*0430*/  @!P0 LDG.E.EL.128 R20, desc[UR4][R32.64] ;  /* 0x0000000420148981 */ /* 0x000ae8000c2e1d00 */
[----:B------:R2:W3:Y:S01]  /*0440*/  @!P0 LDG.E.EL.128 R24, desc[UR4][R36.64] ;  /* 0x0000000424188981 */ /* 0x0004e2000c2e1d00 */
[----:B----4-:R-:W-:Y:S01]  /*0450*/  IMAD.WIDE R38, R10, 0x4, R40 ;  /* 0x000000040a267825 */ /* 0x010fe200078e0228 */
[----:B-1----:R-:W-:-:S04]  /*0460*/  CS2R R2, SRZ ;  /* 0x0000000000027805 */ /* 0x002fc8000001ff00 */
[----:B------:R-:W4:Y:S04]  /*0470*/  @!P2 LDG.E.EL R29, desc[UR4][R38.64] ;  /* 0x00000004261da981 */ /* 0x000f28000c2e1900 */
[----:B------:R-:W4:Y:S01]  /*0480*/  @!P2 LDG.E.EL R3, desc[UR4][R38.64] ;  /* 0x000000042603a981 */ /* 0x000f22000c2e1900 */
[----:B------:R-:W-:Y:S01]  /*0490*/  CS2R R4, SRZ ;  /* 0x0000000000047805 */ /* 0x000fe2000001ff00 */
[----:B------:R-:W-:-:S05]  /*04a0*/  IMAD.MOV.U32 R6, RZ, RZ, RZ ;  /* 0x000000ffff067224 */ /* 0x000fca00078e00ff */
[----:B------:R-:W4:Y:S04]  /*04b0*/  @!P2 LDG.E.EL R4, desc[UR4][R38.64] ;  /* 0x000000042604a981 */ /* 0x000f28000c2e1900 */
[----:B------:R1:W4:Y:S01]  /*04c0*/  @!P2 LDG.E.EL R6, desc[UR4][R38.64] ;  /* 0x000000042606a981 */ /* 0x000322000c2e1900 */
[----:B-----5:R-:W-:-:S04]  /*04d0*/  IMAD.WIDE R32, R9, 0x4, R40 ;  /* 0x0000000409207825 */ /* 0x020fc800078e0228 */
[----:B------:R-:W-:Y:S01]  /*04e0*/  IMAD.MOV.U32 R8, RZ, RZ, RZ ;  /* 0x000000ffff087224 */ /* 0x000fe200078e00ff */
[----:B------:R-:W5:Y:S04]  /*04f0*/  @!P0 LDG.E.EL R2, desc[UR4][R32.64] ;  /* 0x0000000420028981 */ /* 0x000f68000c2e1900 */
[----:B------:R-:W4:Y:S04]  /*0500*/  @!P0 LDG.E.EL R5, desc[UR4][R32.64] ;  /* 0x0000000420058981 */ /* 0x000f28000c2e1900 */
[----:B------:R-:W4:Y:S01]  /*0510*/  @!P0 LDG.E.EL R8, desc[UR4][R32.64] ;  /* 0x0000000420088981 */ /* 0x000f22000c2e1900 */
[----:B------:R-:W-:-:S05]  /*0520*/  IMAD.WIDE R52, R10, 0x4, R50 ;  /* 0x000000040a347825 */ /* 0x000fca00078e0232 */
[----:B------:R-:W4:Y:S01]  /*0530*/  @!P2 LDG.E.EL R46, desc[UR4][R52.64] ;  /* 0x00000004342ea981 */ /* 0x000f22000c2e1900 */
[----:B--2---:R-:W-:-:S04]  /*0540*/  SEL R36, R35, RZ, !P2 ;  /* 0x000000ff23247207 */ /* 0x004fc80005000000 */
[----:B------:R-:W-:Y:S02]  /*0550*/  SHF.R.U32.HI R35, RZ, 0x1b, R36 ;  /* 0x0000001bff237819 */ /* 0x000fe40000011624 */
[----:B------:R-:W-:Y:S02]  /*0560*/  SEL R37, R34, RZ, !P2 ;  /* 0x000000ff22257207 */ /* 0x000fe40005000000 */
[----:B------:R-:W-:Y:S02]  /*0570*/  LOP3.LUT R34, R35, 0x10, RZ, 0xc0, !PT ;  /* 0x0000001023227812 */ /* 0x000fe400078ec0ff */
[----:B---3--:R-:W-:Y:S02]  /*0580*/  SEL R42, R17, RZ, !P2 ;  /* 0x000000ff112a7207 */ /* 0x008fe40005000000 */
[----:B------:R-:W-:Y:S02]  /*0590*/  IADD3 R34, P1, R34, R37, RZ ;  /* 0x0000002522227210 */ /* 0x000fe40007f3e0ff */
[----:B-1----:R-:W-:-:S02]  /*05a0*/  SEL R39, R16, RZ, !P2 ;  /* 0x000000ff10277207 */ /* 0x002fc40005000000 */
[----:B------:R-:W-:Y:S01]  /*05b0*/  SHF.R.U32.HI R35, RZ, 0x19, R42 ;  /* 0x00000019ff237819 */ /* 0x000fe2000001162a */
[----:B------:R-:W-:Y:S01]  /*05c0*/  IMAD.X R37, RZ, RZ, R36, P1 ;  /* 0x000000ffff257224 */ /* 0x000fe200008e0624 */
[----:B------:R-:W-:Y:S01]  /*05d0*/  LEA R16, P1, R39, UR6, 0x2 ;  /* 0x0000000627107c11 */ /* 0x000fe2000f8210ff */
[----:B------:R-:W-:Y:S01]  /*05e0*/  IMAD.HI R17, R0, 0x2aaaaaab, RZ ;  /* 0x2aaaaaab00117827 */ /* 0x000fe200078e02ff */
[----:B------:R-:W-:-:S03]  /*05f0*/  LOP3.LUT R35, R35, 0x40, RZ, 0xc0, !PT ;  /* 0x0000004023237812 */ /* 0x000fc600078ec0ff */
[C---:B------:R-:W-:Y:S01]  /*0600*/  IMAD.SHL.U32 R40, R34.reuse, 0x40, RZ ;  /* 0x0000004022287824 */ /* 0x040fe200078e00ff */
[----:B------:R-:W-:Y:S02]  /*0610*/  SHF.L.U64.HI R38, R34, 0x6, R37 ;  /* 0x0000000622267819 */ /* 0x000fe40000010225 */
[----:B------:R-:W-:Y:S02]  /*0620*/  SHF.R.U32.HI R34, RZ, 0x1f, R17 ;  /* 0x0000001fff227819 */ /* 0x000fe40000011611 */
[----:B------:R-:W-:Y:S02]  /*0630*/  LEA.HI.X R37, R39, UR7, R42, 0x2, P1 ;  /* 0x0000000727257c11 */ /* 0x000fe400088f142a */
[----:B------:R-:W-:Y:S02]  /*0640*/  IADD3 R16, P1, P3, R40, R16, R35 ;  /* 0x0000001028107210 */ /* 0x000fe40007b3e023 */
[----:B------:R-:W-:Y:S01]  /*0650*/  LEA.HI.SX32 R34, R17, R34, 0x10 ;  /* 0x0000002211227211 */ /* 0x000fe200078f82ff */
[----:B------:R-:W-:Y:S01]  /*0660*/  IMAD.SHL.U32 R39, R10, 0x100, RZ ;  /* 0x000001000a277824 */ /* 0x000fe200078e00ff */
[----:B------:R-:W-:-:S02]  /*0670*/  IADD3.X R17, R38, R37, RZ, P1, P3 ;  /* 0x0000002526117210 */ /* 0x000fc40000fe64ff */
[----:B------:R-:W-:Y:S01]  /*0680*/  SEL R43, R18, RZ, !P2 ;  /* 0x000000ff122b7207 */ /* 0x000fe20005000000 */
[----:B------:R-:W-:-:S04]  /*0690*/  IMAD.HI R18, R28, 0x2aaaaaab, RZ ;  /* 0x2aaaaaab1c127827 */ /* 0x000fc800078e02ff */
[----:B------:R-:W-:Y:S01]  /*06a0*/  IMAD.WIDE R36, R39, 0x4, R16 ;  /* 0x0000000427247825 */ /* 0x000fe200078e0210 */
[----:B------:R-:W-:-:S04]  /*06b0*/  SHF.R.U32.HI R17, RZ, 0x1f, R18 ;  /* 0x0000001fff117819 */ /* 0x000fc80000011612 */
[----:B------:R-:W-:Y:S02]  /*06c0*/  LEA.HI.SX32 R17, R18, R17, 0x10 ;  /* 0x0000001112117211 */ /* 0x000fe400078f82ff */
[----:B------:R-:W-:Y:S01]  /*06d0*/  SEL R18, R12, RZ, !P2 ;  /* 0x000000ff0c127207 */ /* 0x000fe20005000000 */
[----:B------:R-:W-:-:S06]  /*06e0*/  IMAD.MOV.U32 R12, RZ, RZ, RZ ;  /* 0x000000ffff0c7224 */ /* 0x000fcc00078e00ff */
[----:B------:R-:W2:Y:S01]  /*06f0*/  @!P0 LDG.E.EL R12, desc[UR4][R32.64] ;  /* 0x00000004200c8981 */ /* 0x000ea2000c2e1900 */
[----:B------:R-:W-:Y:S01]  /*0700*/  SEL R42, R19, RZ, !P2 ;  /* 0x000000ff132a7207 */ /* 0x000fe20005000000 */
[----:B------:R-:W-:Y:S02]  /*0710*/  IMAD.U32 R19, R34, 0x10000, RZ ;  /* 0x0001000022137824 */ /* 0x000fe400078e00ff */
[----:B------:R-:W-:Y:S02]  /*0720*/  IMAD.MOV.U32 R16, RZ, RZ, RZ ;  /* 0x000000ffff107224 */ /* 0x000fe400078e00ff */
[----:B------:R-:W-:-:S05]  /*0730*/  IMAD.WIDE R36, R19, 0x4, R36 ;  /* 0x0000000413247825 */ /* 0x000fca00078e0224 */
[----:B------:R1:W3:Y:S01]  /*0740*/  @!P2 LDG.E.EL R16, desc[UR4][R36.64] ;  /* 0x000000042410a981 */ /* 0x0002e2000c2e1900 */
[--C-:B------:R-:W-:Y:S02]  /*0750*/  SHF.R.U32.HI R35, RZ, 0x19, R42.reuse ;  /* 0x00000019ff237819 */ /* 0x100fe4000001162a */
[----:B------:R-:W-:Y:S02]  /*0760*/  LEA R34, P1, R43, UR6, 0x2 ;  /* 0x000000062b227c11 */ /* 0x000fe4000f8210ff */
[----:B------:R-:W-:Y:S02]  /*0770*/  LOP3.LUT R35, R35, 0x40, RZ, 0xc0, !PT ;  /* 0x0000004023237812 */ /* 0x000fe400078ec0ff */
[----:B------:R-:W-:Y:S02]  /*0780*/  LEA.HI.X R43, R43, UR7, R42, 0x2, P1 ;  /* 0x000000072b2b7c11 */ /* 0x000fe400088f142a */
[----:B------:R-:W-:Y:S02]  /*0790*/  SEL R13, R13, RZ, !P2 ;  /* 0x000000ff0d0d7207 */ /* 0x000fe40005000000 */
[----:B------:R-:W-:-:S02]  /*07a0*/  LEA R42, P4, R18, UR6, 0x2 ;  /* 0x00000006122a7c11 */ /* 0x000fc4000f8810ff */
[----:B------:R-:W-:Y:S02]  /*07b0*/  SEL R45, R15, RZ, !P2 ;  /* 0x000000ff0f2d7207 */ /* 0x000fe40005000000 */
[----:B------:R-:W-:Y:S02]  /*07c0*/  IADD3 R34, P1, P3, R40, R34, R35 ;  /* 0x0000002228227210 */ /* 0x000fe40007b3e023 */
[----:B------:R-:W-:Y:S02]  /*07d0*/  SEL R44, R14, RZ, !P2 ;  /* 0x000000ff0e2c7207 */ /* 0x000fe40005000000 */
[--C-:B------:R-:W-:Y:S02]  /*07e0*/  LEA.HI.X R15, R18, UR7, R13.reuse, 0x2, P4 ;  /* 0x00000007120f7c11 */ /* 0x100fe4000a0f140d */
[----:B------:R-:W-:Y:S02]  /*07f0*/  SHF.R.U32.HI R41, RZ, 0x19, R13 ;  /* 0x00000019ff297819 */ /* 0x000fe4000001160d */
[----:B------:R-:W-:-:S02]  /*0800*/  SHF.R.U32.HI R13, RZ, 0x19, R45 ;  /* 0x00000019ff0d7819 */ /* 0x000fc4000001162d */
[----:B------:R-:W-:Y:S02]  /*0810*/  IADD3.X R35, R38, R43, RZ, P1, P3 ;  /* 0x0000002b26237210 */ /* 0x000fe40000fe64ff */
[----:B------:R-:W-:Y:S02]  /*0820*/  SEL R18, R31, RZ, !P0 ;  /* 0x000000ff1f127207 */ /* 0x000fe40004000000 */
[C---:B------:R-:W-:Y:S02]  /*0830*/  LEA R14, P1, R44.reuse, UR6, 0x2 ;  /* 0x000000062c0e7c11 */ /* 0x040fe4000f8210ff */
[----:B-1----:R-:W-:Y:S02]  /*0840*/  LOP3.LUT R37, R41, 0x40, RZ, 0xc0, !PT ;  /* 0x0000004029257812 */ /* 0x002fe400078ec0ff */
[----:B------:R-:W-:Y:S02]  /*0850*/  LOP3.LUT R13, R13, 0x40, RZ, 0xc0, !PT ;  /* 0x000000400d0d7812 */ /* 0x000fe400078ec0ff */
[----:B------:R-:W-:-:S02]  /*0860*/  LEA.HI.X R31, R44, UR7, R45, 0x2, P1 ;  /* 0x000000072c1f7c11 */ /* 0x000fc400088f142d */
[----:B------:R-:W-:Y:S02]  /*0870*/  SHF.R.U32.HI R33, RZ, 0x1b, R18 ;  /* 0x0000001bff217819 */ /* 0x000fe40000011612 */
[C---:B------:R-:W-:Y:S02]  /*0880*/  IADD3 R32, P1, P3, R40.reuse, R42, R37 ;  /* 0x0000002a28207210 */ /* 0x040fe40007b3e025 */
[----:B------:R-:W-:Y:S02]  /*0890*/  IADD3 R14, P4, P5, R40, R14, R13 ;  /* 0x0000000e280e7210 */ /* 0x000fe40007d9e00d */
[----:B------:R-:W-:Y:S01]  /*08a0*/  SEL R37, R30, RZ, !P0 ;  /* 0x000000ff1e257207 */ /* 0x000fe20004000000 */
[----:B------:R-:W-:Y:S01]  /*08b0*/  IMAD.WIDE R34, R39, 0x4, R34 ;  /* 0x0000000427227825 */ /* 0x000fe200078e0222 */
[----:B------:R-:W-:Y:S01]  /*08c0*/  LOP3.LUT R30, R33, 0x10, RZ, 0xc0, !PT ;  /* 0x00000010211e7812 */ /* 0x000fe200078ec0ff */
[----:B------:R-:W1:Y:S01]  /*08d0*/  LDC.64 R40, c[0x0][0x230] ;  /* 0x00008c00ff287b82 */ /* 0x000e620000000a00 */
[----:B------:R-:W-:-:S02]  /*08e0*/  IADD3.X R33, R38, R15, RZ, P1, P3 ;  /* 0x0000000f26217210 */ /* 0x000fc40000fe64ff */
[----:B------:R-:W-:Y:S02]  /*08f0*/  IADD3.X R15, R38, R31, RZ, P4, P5 ;  /* 0x0000001f260f7210 */ /* 0x000fe400027ea4ff */
[----:B------:R-:W-:Y:S01]  /*0900*/  SEL R36, R21, RZ, !P0 ;  /* 0x000000ff15247207 */ /* 0x000fe20004000000 */
[----:B------:R-:W-:Y:S01]  /*0910*/  IMAD.MOV.U32 R13, RZ, RZ, RZ ;  /* 0x000000ffff0d7224 */ /* 0x000fe200078e00ff */
[----:B------:R-:W-:Y:S01]  /*0920*/  IADD3 R37, P1, R30, R37, RZ ;  /* 0x000000251e257210 */ /* 0x000fe20007f3e0ff */
[----:B------:R-:W-:Y:S01]  /*0930*/  IMAD.WIDE R34, R19, 0x4, R34 ;  /* 0x0000000413227825 */ /* 0x000fe200078e0222 */
[----:B------:R-:W-:-:S03]  /*0940*/  SEL R21, R20, RZ, !P0 ;  /* 0x000000ff14157207 */ /* 0x000fc60004000000 */
[----:B------:R-:W-:Y:S01]  /*0950*/  IMAD.WIDE R30, R39, 0x4, R14 ;  /* 0x00000004271e7825 */ /* 0x000fe200078e020e */
[----:B------:R-:W-:Y:S01]  /*0960*/  SHF.R.U32.HI R15, RZ, 0x19, R36 ;  /* 0x00000019ff0f7819 */ /* 0x000fe20000011624 */
[----:B------:R4:W2:Y:S02]  /*0970*/  @!P2 LDG.E.EL R13, desc[UR4][R34.64] ;  /* 0x00000004220da981 */ /* 0x0008a4000c2e1900 */
[----:B------:R-:W-:Y:S01]  /*0980*/  IMAD.X R14, RZ, RZ, R18, P1 ;  /* 0x000000ffff0e7224 */ /* 0x000fe200008e0612 */
[----:B------:R-:W-:Y:S01]  /*0990*/  SEL R18, R22, RZ, !P0 ;  /* 0x000000ff16127207 */ /* 0x000fe20004000000 */
[----:B------:R-:W-:Y:S01]  /*09a0*/  IMAD.SHL.U32 R42, R37, 0x40, RZ ;  /* 0x00000040252a7824 */ /* 0x000fe200078e00ff */
[----:B------:R-:W-:Y:S02]  /*09b0*/  LEA R22, P1, R21, UR6, 0x2 ;  /* 0x0000000615167c11 */ /* 0x000fe4000f8210ff */
[----:B------:R-:W-:Y:S02]  /*09c0*/  LOP3.LUT R15, R15, 0x40, RZ, 0xc0, !PT ;  /* 0x000000400f0f7812 */ /* 0x000fe400078ec0ff */
[----:B------:R-:W-:-:S02]  /*09d0*/  SEL R24, R24, RZ, !P0 ;  /* 0x000000ff18187207 */ /* 0x000fc40004000000 */
[----:B----4-:R-:W-:Y:S02]  /*09e0*/  SEL R35, R23, RZ, !P0 ;  /* 0x000000ff17237207 */ /* 0x010fe40004000000 */
[----:B------:R-:W-:Y:S02]  /*09f0*/  IADD3 R22, P4, P5, R42, R22, R15 ;  /* 0x000000162a167210 */ /* 0x000fe40007d9e00f */
[----:B------:R-:W-:Y:S02]  /*0a00*/  LEA.HI.X R23, R21, UR7, R36, 0x2, P1 ;  /* 0x0000000715177c11 */ /* 0x000fe400088f1424 */
[----:B------:R-:W-:Y:S02]  /*0a10*/  SHF.R.U32.HI R15, RZ, 0x19, R35 ;  /* 0x00000019ff0f7819 */ /* 0x000fe40000011623 */
[----:B------:R-:W-:Y:S02]  /*0a20*/  SEL R45, R25, RZ, !P0 ;  /* 0x000000ff192d7207 */ /* 0x000fe40004000000 */
[----:B------:R-:W-:-:S02]  /*0a30*/  LEA R44, P1, R24, UR6, 0x2 ;  /* 0x00000006182c7c11 */ /* 0x000fc4000f8210ff */
[----:B------:R-:W-:Y:S02]  /*0a40*/  LEA R20, P3, R18, UR6, 0x2 ;  /* 0x0000000612147c11 */ /* 0x000fe4000f8610ff */
[----:B------:R-:W-:Y:S02]  /*0a50*/  SEL R26, R26, RZ, !P0 ;  /* 0x000000ff1a1a7207 */ /* 0x000fe40004000000 */
[----:B------:R-:W-:Y:S02]  /*0a60*/  LOP3.LUT R25, R15, 0x40, RZ, 0xc0, !PT ;  /* 0x000000400f197812 */ /* 0x000fe400078ec0ff */
[--C-:B------:R-:W-:Y:S02]  /*0a70*/  LEA.HI.X R15, R24, UR7, R45.reuse, 0x2, P1 ;  /* 0x00000007180f7c11 */ /* 0x100fe400088f142d */
[----:B------:R-:W-:Y:S02]  /*0a80*/  SHF.R.U32.HI R45, RZ, 0x19, R45 ;  /* 0x00000019ff2d7819 */ /* 0x000fe4000001162d */
[----:B------:R-:W-:-:S02]  /*0a90*/  LEA.HI.X R21, R18, UR7, R35, 0x2, P3 ;  /* 0x0000000712157c11 */ /* 0x000fc400098f1423 */
[----:B------:R-:W-:Y:S02]  /*0aa0*/  SEL R43, R27, RZ, !P0 ;  /* 0x000000ff1b2b7207 */ /* 0x000fe40004000000 */
[C---:B------:R-:W-:Y:S02]  /*0ab0*/  LEA R18, P6, R26.reuse, UR6, 0x2 ;  /* 0x000000061a127c11 */ /* 0x040fe4000f8c10ff */
[----:B------:R-:W-:Y:S02]  /*0ac0*/  SHF.L.U64.HI R14, R37, 0x6, R14 ;  /* 0x00000006250e7819 */ /* 0x000fe4000001020e */
[----:B------:R-:W-:Y:S02]  /*0ad0*/  LOP3.LUT R45, R45, 0x40, RZ, 0xc0, !PT ;  /* 0x000000402d2d7812 */ /* 0x000fe400078ec0ff */
[----:B------:R-:W-:Y:S02]  /*0ae0*/  LEA.HI.X R27, R26, UR7, R43, 0x2, P6 ;  /* 0x000000071a1b7c11 */ /* 0x000fe4000b0f142b */
[----:B------:R-:W-:Y:S01]  /*0af0*/  IADD3 R24, P3, P1, R42, R20, R25 ;  /* 0x000000142a187210 */ /* 0x000fe2000797e019 */
[----:B------:R-:W-:Y:S01]  /*0b00*/  IMAD.U32 R17, R17, 0x10000, RZ ;  /* 0x0001000011117824 */ /* 0x000fe200078e00ff */
[----:B------:R-:W-:Y:S01]  /*0b10*/  SHF.R.U32.HI R43, RZ, 0x19, R43 ;  /* 0x00000019ff2b7819 */ /* 0x000fe2000001162b */
[----:B------:R-:W-:Y:S01]  /*0b20*/  IMAD.WIDE R32, R39, 0x4, R32 ;  /* 0x0000000427207825 */ /* 0x000fe200078e0220 */
[----:B------:R-:W-:-:S02]  /*0b30*/  IADD3.X R23, R14, R23, RZ, P4, P5 ;  /* 0x000000170e177210 */ /* 0x000fc400027ea4ff */
[----:B------:R-:W-:Y:S02]  /*0b40*/  CS2R R36, SRZ ;  /* 0x0000000000247805 */ /* 0x000fe4000001ff00 */
[----:B------:R-:W-:Y:S01]  /*0b50*/  IADD3 R44, P5, P4, R42, R44, R45 ;  /* 0x0000002c2a2c7210 */ /* 0x000fe20007cbe02d */
[----:B------:R-:W-:Y:S01]  /*0b60*/  IMAD.WIDE R30, R19, 0x4, R30 ;  /* 0x00000004131e7825 */ /* 0x000fe200078e021e */
[----:B------:R-:W-:Y:S02]  /*0b70*/  LOP3.LUT R43, R43, 0x40, RZ, 0xc0, !PT ;  /* 0x000000402b2b7812 */ /* 0x000fe400078ec0ff */
[----:B------:R-:W-:Y:S02]  /*0b80*/  CS2R R34, SRZ ;  /* 0x0000000000227805 */ /* 0x000fe4000001ff00 */
[C---:B------:R-:W-:Y:S01]  /*0b90*/  IADD3.X R25, R14.reuse, R21, RZ, P3, P1 ;  /* 0x000000150e197210 */ /* 0x040fe20001fe24ff */
[----:B------:R-:W-:Y:S01]  /*0ba0*/  IMAD.WIDE R50, R9, 0x4, R50 ;  /* 0x0000000409327825 */ /* 0x000fe200078e0232 */
[----:B------:R-:W-:Y:S01]  /*0bb0*/  IADD3.X R45, R14, R15, RZ, P5, P4 ;  /* 0x0000000f0e2d7210 */ /* 0x000fe20002fe84ff */
[----:B------:R-:W-:-:S02]  /*0bc0*/  ULDC.64 UR6, c[0x0][0x240] ;  /* 0x0000900000067ab9 */ /* 0x000fc40000000a00 */
[----:B------:R-:W-:Y:S01]  /*0bd0*/  IMAD.SHL.U32 R15, R9, 0x100, RZ ;  /* 0x00000100090f7824 */ /* 0x000fe200078e00ff */
[----:B------:R-:W-:Y:S02]  /*0be0*/  IADD3 R42, P1, P3, R42, R18, R43 ;  /* 0x000000122a2a7210 */ /* 0x000fe40007b3e02b */
[----:B------:R-:W-:Y:S01]  /*0bf0*/  CS2R R38, SRZ ;  /* 0x0000000000267805 */ /* 0x000fe2000001ff00 */
[----:B------:R-:W4:Y:S01]  /*0c00*/  @!P0 LDG.E.EL R35, desc[UR4][R50.64] ;  /* 0x0000000432238981 */ /* 0x000f22000c2e1900 */
[----:B------:R-:W-:Y:S01]  /*0c10*/  IMAD.WIDE R22, R15, 0x4, R22 ;  /* 0x000000040f167825 */ /* 0x000fe200078e0216 */
[----:B------:R-:W-:Y:S02]  /*0c20*/  IADD3.X R43, R14, R27, RZ, P1, P3 ;  /* 0x0000001b0e2b7210 */ /* 0x000fe40000fe64ff */
[----:B------:R-:W-:Y:S01]  /*0c30*/  SEL R29, R29, RZ, !P2 ;  /* 0x000000ff1d1d7207 */ /* 0x000fe20005000000 */
[----:B------:R-:W-:Y:S01]  /*0c40*/  IMAD.WIDE R24, R15, 0x4, R24 ;  /* 0x000000040f187825 */ /* 0x000fe200078e0218 */
[----:B------:R-:W-:-:S02]  /*0c50*/  CS2R R26, SRZ ;  /* 0x00000000001a7805 */ /* 0x000fc4000001ff00 */
[----:B------:R-:W-:Y:S01]  /*0c60*/  SEL R4, R4, RZ, !P2 ;  /* 0x000000ff04047207 */ /* 0x000fe20005000000 */
[----:B------:R-:W3:Y:S01]  /*0c70*/  @!P2 LDG.E.EL R34, desc[UR4][R52.64] ;  /* 0x000000043422a981 */ /* 0x000ee2000c2e1900 */
[----:B------:R-:W-:-:S03]  /*0c80*/  IMAD.WIDE R22, R17, 0x4, R22 ;  /* 0x0000000411167825 */ /* 0x000fc600078e0216 */
[----:B------:R1:W3:Y:S01]  /*0c90*/  @!P2 LDG.E.EL R26, desc[UR4][R30.64] ;  /* 0x000000041e1aa981 */ /* 0x0002e2000c2e1900 */
[----:B------:R-:W-:-:S03]  /*0ca0*/  IMAD.WIDE R24, R17, 0x4, R24 ;  /* 0x0000000411187825 */ /* 0x000fc600078e0218 */
[----:B------:R5:W3:Y:S01]  /*0cb0*/  @!P0 LDG.E.EL R38, desc[UR4][R22.64] ;  /* 0x0000000416268981 */ /* 0x000ae2000c2e1900 */
[----:B------:R-:W-:-:S03]  /*0cc0*/  IMAD.WIDE R42, R15, 0x4, R42 ;  /* 0x000000040f2a7825 */ /* 0x000fc600078e022a */
[----:B------:R5:W3:Y:S01]  /*0cd0*/  @!P0 LDG.E.EL R37, desc[UR4][R24.64] ;  /* 0x0000000418258981 */ /* 0x000ae2000c2e1900 */
[----:B01----:R-:W-:Y:S01]  /*0ce0*/  CS2R R30, SRZ ;  /* 0x00000000001e7805 */ /* 0x003fe2000001ff00 */
[----:B------:R-:W-:Y:S01]  /*0cf0*/  IMAD.WIDE R42, R17, 0x4, R42 ;  /* 0x00000004112a7825 */ /* 0x000fe200078e022a */
[----:B-----5:R-:W-:-:S04]  /*0d00*/  CS2R R22, SRZ ;  /* 0x0000000000167805 */ /* 0x020fc8000001ff00 */
[----:B------:R0:W5:Y:S01]  /*0d10*/  @!P0 LDG.E.EL R36, desc[UR4][R42.64] ;  /* 0x000000042a248981 */ /* 0x000162000c2e1900 */
[----:B------:R-:W-:-:S03]  /*0d20*/  CS2R R24, SRZ ;  /* 0x0000000000187805 */ /* 0x000fc6000001ff00 */
[----:B------:R-:W3:Y:S04]  /*0d30*/  @!P0 LDG.E.EL R30, desc[UR4][R50.64] ;  /* 0x00000004321e8981 */ /* 0x000ee8000c2e1900 */
[----:B------:R-:W3:Y:S01]  /*0d40*/  @!P0 LDG.E.EL R25, desc[UR4][R50.64] ;  /* 0x0000000432198981 */ /* 0x000ee2000c2e1900 */
[----:B0-----:R-:W-:-:S03]  /*0d50*/  IMAD.WIDE R42, R10, 0x4, R40 ;  /* 0x000000040a2a7825 */ /* 0x001fc600078e0228 */
[----:B------:R0:W3:Y:S01]  /*0d60*/  @!P0 LDG.E.EL R23, desc[UR4][R50.64] ;  /* 0x0000000432178981 */ /* 0x0000e2000c2e1900 */
[----:B------:R-:W-:Y:S01]  /*0d70*/  IMAD.WIDE R44, R15, 0x4, R44 ;  /* 0x000000040f2c7825 */ /* 0x000fe200078e022c */
[----:B------:R-:W-:Y:S02]  /*0d80*/  CS2R R20, SRZ ;  /* 0x0000000000147805 */ /* 0x000fe4000001ff00 */
[----:B------:R-:W4:Y:S01]  /*0d90*/  @!P2 LDG.E.EL R31, desc[UR4][R42.64] ;  /* 0x000000042a1fa981 */ /* 0x000f22000c2e1900 */
[----:B0-----:R-:W-:-:S04]  /*0da0*/  IMAD.WIDE R50, R10, 0x4, R48 ;  /* 0x000000040a327825 */ /* 0x001fc800078e0230 */
[----:B------:R-:W-:Y:S01]  /*0db0*/  IMAD.HI R10, R7, 0x2aaaaaab, RZ ;  /* 0x2aaaaaab070a7827 */ /* 0x000fe200078e02ff */
[----:B------:R-:W-:-:S03]  /*0dc0*/  SHF.R.S32.HI R7, RZ, 0x1f, R28 ;  /* 0x0000001fff077819 */ /* 0x000fc6000001141c */
[----:B------:R-:W-:Y:S01]  /*0dd0*/  IMAD.WIDE R32, R19, 0x4, R32 ;  /* 0x0000000413207825 */ /* 0x000fe200078e0220 */
[----:B------:R-:W-:Y:S02]  /*0de0*/  SHF.R.U32.HI R47, RZ, 0x1f, R10 ;  /* 0x0000001fff2f7819 */ /* 0x000fe4000001160a */
[----:B------:R-:W-:Y:S02]  /*0df0*/  CS2R R18, SRZ ;  /* 0x0000000000127805 */ /* 0x000fe4000001ff00 */
[----:B------:R-:W-:Y:S01]  /*0e00*/  LEA.HI R28, R7, R28, RZ, 0xa ;  /* 0x0000001c071c7211 */ /* 0x000fe200078f50ff */
[----:B------:R-:W-:Y:S01]  /*0e10*/  IMAD.WIDE R44, R17, 0x4, R44 ;  /* 0x00000004112c7825 */ /* 0x000fe200078e022c */
[----:B------:R-:W-:-:S03]  /*0e20*/  LEA.HI R7, R10, R47, RZ, 0x1a ;  /* 0x0000002f0a077211 */ /* 0x000fc600078fd0ff */
[----:B------:R-:W-:Y:S01]  /*0e30*/  FADD R47, R29, 9.9999997473787516356e-06 ;  /* 0x3727c5ac1d2f7421 */ /* 0x000fe20000000000 */
[----:B------:R-:W-:Y:S01]  /*0e40*/  SEL R29, R3, RZ, !P2 ;  /* 0x000000ff031d7207 */ /* 0x000fe20005000000 */
[----:B------:R0:W4:Y:S02]  /*0e50*/  @!P2 LDG.E.EL R18, desc[UR4][R32.64] ;  /* 0x000000042012a981 */ /* 0x000124000c2e1900 */
[----:B------:R-:W1:Y:S01]  /*0e60*/  MUFU.SQRT R3, R47 ;  /* 0x0000002f00037308 */ /* 0x000e620000002000 */
[----:B------:R-:W-:Y:S01]  /*0e70*/  CS2R R14, SRZ ;  /* 0x00000000000e7805 */ /* 0x000fe2000001ff00 */
[----:B------:R1:W4:Y:S01]  /*0e80*/  @!P0 LDG.E.EL R20, desc[UR4][R44.64] ;  /* 0x000000042c148981 */ /* 0x000322000c2e1900 */
[----:B------:R-:W-:Y:S02]  /*0e90*/  IMAD.MOV.U32 R17, RZ, RZ, RZ ;  /* 0x000000ffff117224 */ /* 0x000fe400078e00ff */
[----:B------:R-:W-:Y:S01]  /*0ea0*/  IMAD.WIDE R48, R9, 0x4, R48 ;  /* 0x0000000409307825 */ /* 0x000fe200078e0230 */
[----:B------:R-:W4:Y:S01]  /*0eb0*/  @!P2 LDG.E.EL R19, desc[UR4][R42.64] ;  /* 0x000000042a13a981 */ /* 0x000f22000c2e1900 */
[----:B0-----:R-:W-:-:S03]  /*0ec0*/  CS2R R32, SRZ ;  /* 0x0000000000207805 */ /* 0x001fc6000001ff00 */
[----:B------:R-:W4:Y:S01]  /*0ed0*/  @!P2 LDG.E.EL R15, desc[UR4][R42.64] ;  /* 0x000000042a0fa981 */ /* 0x000f22000c2e1900 */
[----:B-1----:R-:W-:Y:S01]  /*0ee0*/  IMAD.WIDE R44, R9, 0x4, R40 ;  /* 0x00000004092c7825 */ /* 0x002fe200078e0228 */
[----:B------:R-:W-:Y:S02]  /*0ef0*/  CS2R R40, SRZ ;  /* 0x0000000000287805 */ /* 0x000fe4000001ff00 */
[----:B------:R0:W5:Y:S01]  /*0f00*/  @!P2 LDG.E.EL R33, desc[UR4][R42.64] ;  /* 0x000000042a21a981 */ /* 0x000162000c2e1900 */
[----:B------:R-:W-:-:S03]  /*0f10*/  VIADD R9, R0, 0x200 ;  /* 0x0000020000097836 */ /* 0x000fc60000000000 */
[----:B------:R-:W5:Y:S04]  /*0f20*/  @!P0 LDG.E.EL R17, desc[UR4][R44.64] ;  /* 0x000000042c118981 */ /* 0x000f68000c2e1900 */
[----:B------:R-:W5:Y:S01]  /*0f30*/  @!P0 LDG.E.EL R24, desc[UR4][R44.64] ;  /* 0x000000042c188981 */ /* 0x000f62000c2e1900 */
[----:B0-----:R-:W-:-:S03]  /*0f40*/  CS2R R42, SRZ ;  /* 0x00000000002a7805 */ /* 0x001fc6000001ff00 */
[----:B------:R-:W5:Y:S01]  /*0f50*/  @!P0 LDG.E.EL R22, desc[UR4][R44.64] ;  /* 0x000000042c168981 */ /* 0x000f62000c2e1900 */
[----:B------:R-:W-:-:S03]  /*0f60*/  IMAD.HI R10, R9, 0x2aaaaaab, RZ ;  /* 0x2aaaaaab090a7827 */ /* 0x000fc600078e02ff */
[----:B------:R0:W5:Y:S01]  /*0f70*/  @!P0 LDG.E.EL R21, desc[UR4][R44.64] ;  /* 0x000000042c158981 */ /* 0x000162000c2e1900 */
[----:B------:R-:W-:-:S03]  /*0f80*/  FADD R29, R29, 9.9999997473787516356e-06 ;  /* 0x3727c5ac1d1d7421 */ /* 0x000fc60000000000 */
[----:B------:R-:W5:Y:S01]  /*0f90*/  @!P2 LDG.E.EL R27, desc[UR4][R50.64] ;  /* 0x00000004321ba981 */ /* 0x000f62000c2e1900 */
[----:B------:R-:W-:-:S03]  /*0fa0*/  FSETP.GT.AND P6, PT, R3, 8.50705917302346158658e+37, PT ;  /* 0x7e8000000300780b */ /* 0x000fc60003fc4000 */
[----:B------:R-:W5:Y:S01]  /*0fb0*/  @!P2 LDG.E.EL R40, desc[UR4][R50.64] ;  /* 0x000000043228a981 */ /* 0x000f62000c2e1900 */
[----:B0-----:R-:W-:-:S03]  /*0fc0*/  CS2R R44, SRZ ;  /* 0x00000000002c7805 */ /* 0x001fc6000001ff00 */
[----:B------:R-:W5:Y:S04]  /*0fd0*/  @!P2 LDG.E.EL R39, desc[UR4][R50.64] ;  /* 0x000000043227a981 */ /* 0x000f68000c2e1900 */
[----:B------:R0:W5:Y:S04]  /*0fe0*/  @!P2 LDG.E.EL R41, desc[UR4][R50.64] ;  /* 0x000000043229a981 */ /* 0x000168000c2e1900 */
[----:B------:R-:W5:Y:S04]  /*0ff0*/  @!P0 LDG.E.EL R42, desc[UR4][R48.64] ;  /* 0x00000004302a8981 */ /* 0x000f68000c2e1900 */
[----:B------:R-:W5:Y:S01]  /*1000*/  @!P0 LDG.E.EL R43, desc[UR4][R48.64] ;  /* 0x00000004302b8981 */ /* 0x000f62000c2e1900 */
[----:B0-----:R-:W-:-:S02]  /*1010*/  SHF.R.S32.HI R50, RZ, 0xa, R28 ;  /* 0x0000000aff327819 */ /* 0x001fc4000001141c */
[----:B------:R-:W-:Y:S01]  /*1020*/  LOP3.LUT R28, R28, 0xfffffc00, RZ, 0xc0, !PT ;  /* 0xfffffc001c1c7812 */ /* 0x000fe200078ec0ff */
[----:B------:R-:W5:Y:S04]  /*1030*/  @!P0 LDG.E.EL R44, desc[UR4][R48.64] ;  /* 0x00000004302c8981 */ /* 0x000f68000c2e1900 */
[----:B------:R0:W5:Y:S01]  /*1040*/  @!P0 LDG.E.EL R45, desc[UR4][R48.64] ;  /* 0x00000004302d8981 */ /* 0x000162000c2e1900 */
[----:B------:R-:W-:Y:S01]  /*1050*/  IMAD R7, R7, -0x180, R50 ;  /* 0xfffffe8007077824 */ /* 0x000fe200078e0232 */
[----:B------:R-:W-:Y:S01]  /*1060*/  FSETP.GEU.AND P3, PT, R3, 1.175494350822287508e-38, PT ;  /* 0x008000000300780b */ /* 0x000fe20003f6e000 */
[----:B------:R-:W-:Y:S01]  /*1070*/  IMAD.IADD R50, R9, 0x1, -R28 ;  /* 0x0000000109327824 */ /* 0x000fe200078e0a1c */
[----:B------:R-:W1:Y:S01]  /*1080*/  MUFU.SQRT R29, R29 ;  /* 0x0000001d001d7308 */ /* 0x000e620000002000 */
[----:B------:R-:W-:Y:S01]  /*1090*/  FADD R28, R4, 9.9999997473787516356e-06 ;  /* 0x3727c5ac041c7421 */ /* 0x000fe20000000000 */
[----:B------:R-:W-:Y:S01]  /*10a0*/  SEL R2, R2, RZ, !P0 ;  /* 0x000000ff02027207 */ /* 0x000fe20004000000 */
[----:B------:R-:W-:Y:S01]  /*10b0*/  IMAD.HI R11, R11, 0x2aaaaaab, RZ ;  /* 0x2aaaaaab0b0b7827 */ /* 0x000fe200078e02ff */
[----:B------:R-:W-:Y:S01]  /*10c0*/  SEL R5, R5, RZ, !P0 ;  /* 0x000000ff05057207 */ /* 0x000fe20004000000 */
[----:B------:R-:W5:Y:S01]  /*10d0*/  @!P2 LDG.E.EL R14, desc[UR4][R52.64] ;  /* 0x00000004340ea981 */ /* 0x000f62000c2e1900 */
[----:B0-----:R-:W-:-:S03]  /*10e0*/  SHF.R.U32.HI R49, RZ, 0x1f, R10 ;  /* 0x0000001fff317819 */ /* 0x001fc6000001160a */
[----:B------:R0:W5:Y:S01]  /*10f0*/  @!P2 LDG.E.EL R32, desc[UR4][R52.64] ;  /* 0x000000043420a981 */ /* 0x000162000c2e1900 */
[----:B------:R-:W-:Y:S02]  /*1100*/  LEA.HI.SX32 R49, R10, R49, 0x10 ;  /* 0x000000310a317211 */ /* 0x000fe400078f82ff */
[----:B------:R-:W-:Y:S02]  /*1110*/  SEL R4, R6, RZ, !P2 ;  /* 0x000000ff06047207 */ /* 0x000fe40005000000 */
[----:B------:R-:W0:Y:S01]  /*1120*/  MUFU.SQRT R6, R28 ;  /* 0x0000001c00067308 */ /* 0x000e220000002000 */
[----:B------:R-:W-:Y:S02]  /*1130*/  IMAD.SHL.U32 R9, R49, 0x20000, RZ ;  /* 0x0002000031097824 */ /* 0x000fe400078e00ff */
[----:B------:R-:W-:Y:S02]  /*1140*/  IMAD.SHL.U32 R48, R7, 0x400, RZ ;  /* 0x0000040007307824 */ /* 0x000fe400078e00ff */
[----:B------:R-:W-:Y:S01]  /*1150*/  FADD R4, R4, 9.9999997473787516356e-06 ;  /* 0x3727c5ac04047421 */ /* 0x000fe20000000000 */
[----:B------:R-:W-:Y:S01]  /*1160*/  @P6 FMUL R3, R3, 0.25 ;  /* 0x3e80000003036820 */ /* 0x000fe20000400000 */
[----:B------:R-:W-:-:S02]  /*1170*/  SHF.R.S32.HI R10, RZ, 0x1f, R9 ;  /* 0x0000001fff0a7819 */ /* 0x000fc40000011409 */
[----:B------:R-:W-:Y:S01]  /*1180*/  IADD3 R9, P1, P5, R48, R50, R9 ;  /* 0x0000003230097210 */ /* 0x000fe20007d3e009 */
[----:B------:R-:W-:Y:S01]  /*1190*/  @!P3 FMUL R3, R3, 16777216 ;  /* 0x4b8000000303b820 */ /* 0x000fe20000400000 */
[----:B------:R-:W-:Y:S01]  /*11a0*/  SHF.R.S32.HI R49, RZ, 0x1f, R50 ;  /* 0x0000001fff317819 */ /* 0x000fe20000011432 */
[----:B------:R-:W-:Y:S01]  /*11b0*/  IMAD.MOV.U32 R50, RZ, RZ, 0x3e800000 ;  /* 0x3e800000ff327424 */ /* 0x000fe200078e00ff */
[----:B------:R-:W-:Y:S01]  /*11c0*/  SHF.R.S32.HI R47, RZ, 0x1f, R48 ;  /* 0x0000001fff2f7819 */ /* 0x000fe20000011430 */
[----:B------:R-:W0:Y:S01]  /*11d0*/  MUFU.SQRT R4, R4 ;  /* 0x0000000400047308 */ /* 0x000e220000002000 */
[----:B-1----:R-:W-:Y:S02]  /*11e0*/  FSETP.GT.AND P4, PT, R29, 8.50705917302346158658e+37, PT ;  /* 0x7e8000001d00780b */ /* 0x002fe40003f84000 */
[----:B------:R-:W-:Y:S02]  /*11f0*/  IADD3.X R10, R47, R49, R10, P1, P5 ;  /* 0x000000312f0a7210 */ /* 0x000fe40000fea40a */
[----:B------:R-:W-:Y:S01]  /*1200*/  ISETP.GT.AND P1, PT, R7, 0xff, PT ;  /* 0x000000ff0700780c */ /* 0x000fe20003f24270 */
[----:B------:R-:W-:Y:S01]  /*1210*/  FADD R2, R2, 9.9999997473787516356e-06 ;  /* 0x3727c5ac02027421 */ /* 0x000fe20000000000 */
[----:B------:R-:W-:Y:S01]  /*1220*/  FSEL R7, R50, 1, P6 ;  /* 0x3f80000032077808 */ /* 0x000fe20003000000 */
[----:B------:R1:W-:Y:S01]  /*1230*/  MUFU.RCP R28, R3 ;  /* 0x00000003001c7308 */ /* 0x0003e20000001000 */
[----:B------:R-:W-:-:S02]  /*1240*/  FSETP.GEU.AND P5, PT, R29, 1.175494350822287508e-38, PT ;  /* 0x008000001d00780b */ /* 0x000fc40003fae000 */
[----:B0-----:R-:W-:Y:S01]  /*1250*/  FSETP.GT.AND P6, PT, R6, 8.50705917302346158658e+37, PT ;  /* 0x7e8000000600780b */ /* 0x001fe20003fc4000 */
[----:B------:R-:W-:Y:S01]  /*1260*/  @!P3 FMUL R7, R7, 16777216 ;  /* 0x4b8000000707b820 */ /* 0x000fe20000400000 */
[----:B-1----:R-:W-:-:S03]  /*1270*/  SEL R3, R8, RZ, !P0 ;  /* 0x000000ff08037207 */ /* 0x002fc60004000000 */
[----:B------:R-:W0:Y:S01]  /*1280*/  MUFU.SQRT R2, R2 ;  /* 0x0000000200027308 */ /* 0x000e220000002000 */
[----:B------:R-:W-:Y:S01]  /*1290*/  FSETP.GEU.AND P3, PT, R6, 1.175494350822287508e-38, PT ;  /* 0x008000000600780b */ /* 0x000fe20003f6e000 */
[----:B------:R-:W-:Y:S01]  /*12a0*/  FADD R3, R3, 9.9999997473787516356e-06 ;  /* 0x3727c5ac03037421 */ /* 0x000fe20000000000 */
[----:B------:R-:W-:Y:S01]  /*12b0*/  FSEL R48, R50, 1, P4 ;  /* 0x3f80000032307808 */ /* 0x000fe20002000000 */
[----:B------:R-:W-:Y:S01]  /*12c0*/  @P4 FMUL R29, R29, 0.25 ;  /* 0x3e8000001d1d4820 */ /* 0x000fe20000400000 */
[----:B------:R-:W-:-:S03]  /*12d0*/  FSETP.GT.AND P4, PT, R4, 8.50705917302346158658e+37, PT ;  /* 0x7e8000000400780b */ /* 0x000fc60003f84000 */
[----:B------:R-:W1:Y:S01]  /*12e0*/  MUFU.SQRT R3, R3 ;  /* 0x0000000300037308 */ /* 0x000e620000002000 */
[----:B------:R-:W-:Y:S01]  /*12f0*/  @!P5 FMUL R29, R29, 16777216 ;  /* 0x4b8000001d1dd820 */ /* 0x000fe20000400000 */
[----:B------:R-:W-:Y:S01]  /*1300*/  @P6 FMUL R6, R6, 0.25 ;  /* 0x3e80000006066820 */ /* 0x000fe20000400000 */
[----:B------:R-:W-:Y:S01]  /*1310*/  @!P5 FMUL R48, R48, 16777216 ;  /* 0x4b8000003030d820 */ /* 0x000fe20000400000 */
[----:B------:R-:W-:Y:S02]  /*1320*/  FSETP.GEU.AND P5, PT, R4, 1.175494350822287508e-38, PT ;  /* 0x008000000400780b */ /* 0x000fe40003fae000 */
[----:B------:R-:W-:Y:S01]  /*1330*/  @!P3 FMUL R6, R6, 16777216 ;  /* 0x4b8000000606b820 */ /* 0x000fe20000400000 */
[----:B------:R-:W-:Y:S02]  /*1340*/  FSEL R8, R50, 1, P6 ;  /* 0x3f80000032087808 */ /* 0x000fe40003000000 */
[----:B0-----:R-:W-:Y:S01]  /*1350*/  FSETP.GT.AND P6, PT, R2, 8.50705917302346158658e+37, PT ;  /* 0x7e8000000200780b */ /* 0x001fe20003fc4000 */
[----:B------:R0:W-:Y:S01]  /*1360*/  MUFU.RCP R47, R6 ;  /* 0x00000006002f7308 */ /* 0x0001e20000001000 */
[----:B------:R-:W-:Y:S01]  /*1370*/  @P4 FMUL R4, R4, 0.25 ;  /* 0x3e80000004044820 */ /* 0x000fe20000400000 */
[----:B------:R-:W-:Y:S01]  /*1380*/  @!P3 FMUL R8, R8, 16777216 ;  /* 0x4b8000000808b820 */ /* 0x000fe20000400000 */
[----:B------:R-:W-:-:S02]  /*1390*/  FSETP.GEU.AND P3, PT, R2, 1.175494350822287508e-38, PT ;  /* 0x008000000200780b */ /* 0x000fc40003f6e000 */
[----:B0-----:R-:W-:-:S03]  /*13a0*/  FSEL R6, R50, 1, P4 ;  /* 0x3f80000032067808 */ /* 0x001fc60002000000 */
[----:B------:R-:W0:Y:S01]  /*13b0*/  MUFU.RCP R29, R29 ;  /* 0x0000001d001d7308 */ /* 0x000e220000001000 */
[C---:B-1----:R-:W-:Y:S01]  /*13c0*/  FSETP.GT.AND P4, PT, R3.reuse, 8.50705917302346158658e+37, PT ;  /* 0x7e8000000300780b */ /* 0x042fe20003f84000 */
[----:B------:R-:W-:Y:S01]  /*13d0*/  @!P5 FMUL R4, R4, 16777216 ;  /* 0x4b8000000404d820 */ /* 0x000fe20000400000 */
[----:B------:R-:W-:Y:S01]  /*13e0*/  @!P5 FMUL R6, R6, 16777216 ;  /* 0x4b8000000606d820 */ /* 0x000fe20000400000 */
[----:B------:R-:W-:Y:S01]  /*13f0*/  FSETP.GEU.AND P5, PT, R3, 1.175494350822287508e-38, PT ;  /* 0x008000000300780b */ /* 0x000fe20003fae000 */
[----:B------:R-:W-:Y:S01]  /*1400*/  FADD R5, R5, 9.9999997473787516356e-06 ;  /* 0x3727c5ac05057421 */ /* 0x000fe20000000000 */
[----:B------:R-:W-:-:S04]  /*1410*/  @P6 FMUL R2, R2, 0.25 ;  /* 0x3e80000002026820 */ /* 0x000fc80000400000 */
[----:B------:R-:W-:Y:S01]  /*1420*/  @!P3 FMUL R2, R2, 16777216 ;  /* 0x4b8000000202b820 */ /* 0x000fe20000400000 */
[----:B------:R-:W1:Y:S03]  /*1430*/  MUFU.SQRT R5, R5 ;  /* 0x0000000500057308 */ /* 0x000e660000002000 */
[----:B------:R-:W-:Y:S01]  /*1440*/  @P4 FMUL R3, R3, 0.25 ;  /* 0x3e80000003034820 */ /* 0x000fe20000400000 */
[----:B0-----:R-:W-:-:S03]  /*1450*/  FMUL R29, R29, R48 ;  /* 0x000000301d1d7220 */ /* 0x001fc60000400000 */
[----:B------:R-:W-:Y:S01]  /*1460*/  @!P5 FMUL R3, R3, 16777216 ;  /* 0x4b8000000303d820 */ /* 0x000fe20000400000 */
[----:B------:R0:W2:Y:S01]  /*1470*/  MUFU.RCP R48, R2 ;  /* 0x0000000200307308 */ /* 0x0000a20000001000 */
[----:B------:R-:W-:Y:S01]  /*1480*/  FMUL R28, R28, R7 ;  /* 0x000000071c1c7220 */ /* 0x000fe20000400000 */
[----:B------:R-:W-:-:S06]  /*1490*/  FSEL R7, R50, 1, P6 ;  /* 0x3f80000032077808 */ /* 0x000fcc0003000000 */
[----:B------:R-:W2:Y:S01]  /*14a0*/  MUFU.RCP R51, R3 ;  /* 0x0000000300337308 */ /* 0x000ea20000001000 */
[----:B------:R-:W-:Y:S01]  /*14b0*/  @!P3 FMUL R7, R7, 16777216 ;  /* 0x4b8000000707b820 */ /* 0x000fe20000400000 */
[----:B-1----:R-:W-:Y:S02]  /*14c0*/  FSETP.GT.AND P3, PT, R5, 8.50705917302346158658e+37, PT ;  /* 0x7e8000000500780b */ /* 0x002fe40003f64000 */
[----:B0-----:R-:W-:-:S04]  /*14d0*/  FSEL R2, R50, 1, P4 ;  /* 0x3f80000032027808 */ /* 0x001fc80002000000 */
[----:B------:R-:W0:Y:S01]  /*14e0*/  MUFU.RCP R49, R4 ;  /* 0x0000000400317308 */ /* 0x000e220000001000 */
[----:B------:R-:W-:Y:S01]  /*14f0*/  FSETP.GEU.AND P4, PT, R5, 1.175494350822287508e-38, PT ;  /* 0x008000000500780b */ /* 0x000fe20003f8e000 */
[----:B--2---:R-:W-:Y:S01]  /*1500*/  FMUL R48, R48, R7 ;  /* 0x0000000730307220 */ /* 0x004fe20000400000 */
[----:B------:R-:W-:Y:S01]  /*1510*/  @!P5 FMUL R2, R2, 16777216 ;  /* 0x4b8000000202d820 */ /* 0x000fe20000400000 */
[----:B------:R-:W-:-:S03]  /*1520*/  SHF.R.S32.HI R7, RZ, 0x1f, R0 ;  /* 0x0000001fff077819 */ /* 0x000fc60000011400 */
[----:B------:R-:W-:Y:S01]  /*1530*/  FMUL R51, R51, R2 ;  /* 0x0000000233337220 */ /* 0x000fe20000400000 */
[----:B------:R-:W-:Y:S02]  /*1540*/  SHF.R.U32.HI R2, RZ, 0x1f, R11 ;  /* 0x0000001fff027819 */ /* 0x000fe4000001160b */
[----:B------:R-:W-:Y:S01]  /*1550*/  LEA.HI R7, R7, R0, RZ, 0xa ;  /* 0x0000000007077211 */ /* 0x000fe200078f50ff */
[----:B------:R-:W-:Y:S01]  /*1560*/  @P3 FMUL R5, R5, 0.25 ;  /* 0x3e80000005053820 */ /* 0x000fe20000400000 */
[----:B------:R-:W-:Y:S02]  /*1570*/  LEA.HI R2, R11, R2, RZ, 0x1a ;  /* 0x000000020b027211 */ /* 0x000fe400078fd0ff */
[----:B------:R-:W-:Y:S01]  /*1580*/  SHF.R.S32.HI R3, RZ, 0xa, R7 ;  /* 0x0000000aff037819 */ /* 0x000fe20000011407 */
[----:B0-----:R-:W-:Y:S01]  /*1590*/  FMUL R49, R49, R6 ;  /* 0x0000000631317220 */ /* 0x001fe20000400000 */
[----:B------:R-:W-:-:S04]  /*15a0*/  IMAD.HI R6, R0, 0x2aaaaaab, RZ ;  /* 0x2aaaaaab00067827 */ /* 0x000fc800078e02ff */
[----:B------:R-:W-:Y:S01]  /*15b0*/  @!P4 FMUL R5, R5, 16777216 ;  /* 0x4b8000000505c820 */ /* 0x000fe20000400000 */
[----:B------:R-:W-:Y:S01]  /*15c0*/  IMAD R2, R2, -0x180, R3 ;  /* 0xfffffe8002027824 */ /* 0x000fe200078e0203 */
[----:B------:R-:W-:Y:S02]  /*15d0*/  SHF.R.U32.HI R11, RZ, 0x1f, R6 ;  /* 0x0000001fff0b7819 */ /* 0x000fe40000011606 */
[----:B------:R-:W-:Y:S02]  /*15e0*/  SEL R3, R12, RZ, !P0 ;  /* 0x000000ff0c037207 */ /* 0x000fe40004000000 */
[----:B------:R-:W0:Y:S01]  /*15f0*/  MUFU.RCP R5, R5 ;  /* 0x0000000500057308 */ /* 0x000e220000001000 */
[----:B------:R-:W-:Y:S02]  /*1600*/  LEA.HI.SX32 R6, R6, R11, 0x10 ;  /* 0x0000000b06067211 */ /* 0x000fe400078f82ff */
[----:B------:R-:W-:Y:S01]  /*1610*/  FADD R11, R3, 9.9999997473787516356e-06 ;  /* 0x3727c5ac030b7421 */ /* 0x000fe20000000000 */
[----:B------:R-:W-:-:S02]  /*1620*/  FSEL R4, R50, 1, P3 ;  /* 0x3f80000032047808 */ /* 0x000fc40001800000 */
[----:B------:R-:W-:-:S03]  /*1630*/  LOP3.LUT R7, R7, 0xfffffc00, RZ, 0xc0, !PT ;  /* 0xfffffc0007077812 */ /* 0x000fc600078ec0ff */
[----:B------:R-:W1:Y:S01]  /*1640*/  MUFU.SQRT R11, R11 ;  /* 0x0000000b000b7308 */ /* 0x000e620000002000 */
[----:B------:R-:W-:Y:S01]  /*1650*/  ISETP.GT.AND P3, PT, R2, 0xff, PT ;  /* 0x000000ff0200780c */ /* 0x000fe20003f64270 */
[----:B------:R-:W-:Y:S01]  /*1660*/  @!P4 FMUL R4, R4, 16777216 ;  /* 0x4b8000000404c820 */ /* 0x000fe20000400000 */
[----:B------:R-:W-:Y:S02]  /*1670*/  IMAD.IADD R7, R0, 0x1, -R7 ;  /* 0x0000000100077824 */ /* 0x000fe400078e0a07 */
[----:B------:R-:W-:Y:S02]  /*1680*/  IMAD.SHL.U32 R3, R6, 0x20000, RZ ;  /* 0x0002000006037824 */ /* 0x000fe400078e00ff */
[----:B------:R-:W-:Y:S02]  /*1690*/  IMAD.SHL.U32 R2, R2, 0x400, RZ ;  /* 0x0000040002027824 */ /* 0x000fe400078e00ff */
[----:B0-----:R-:W-:Y:S01]  /*16a0*/  FMUL R12, R5, R4 ;  /* 0x00000004050c7220 */ /* 0x001fe20000400000 */
[----:B------:R-:W-:-:S02]  /*16b0*/  SHF.R.S32.HI R5, RZ, 0x1f, R3 ;  /* 0x0000001fff057819 */ /* 0x000fc40000011403 */
[----:B------:R-:W-:Y:S02]  /*16c0*/  IADD3 R4, P4, P5, R2, R7, R3 ;  /* 0x0000000702047210 */ /* 0x000fe40007d9e003 */
[----:B------:R-:W-:Y:S02]  /*16d0*/  SHF.R.S32.HI R3, RZ, 0x1f, R7 ;  /* 0x0000001fff037819 */ /* 0x000fe40000011407 */
[----:B------:R-:W-:-:S04]  /*16e0*/  SHF.R.S32.HI R2, RZ, 0x1f, R2 ;  /* 0x0000001fff027819 */ /* 0x000fc80000011402 */
[----:B------:R-:W-:Y:S02]  /*16f0*/  IADD3.X R3, R2, R3, R5, P4, P5 ;  /* 0x0000000302037210 */ /* 0x000fe400027ea405 */
[C---:B------:R-:W-:Y:S02]  /*1700*/  LEA R2, P5, R4.reuse, UR6, 0x2 ;  /* 0x0000000604027c11 */ /* 0x040fe4000f8a10ff */
[C---:B-1----:R-:W-:Y:S02]  /*1710*/  FSETP.GT.AND P4, PT, R11.reuse, 8.50705917302346158658e+37, PT ;  /* 0x7e8000000b00780b */ /* 0x042fe40003f84000 */
[----:B------:R-:W-:Y:S02]  /*1720*/  LEA.HI.X R3, R4, UR7, R3, 0x2, P5 ;  /* 0x0000000704037c11 */ /* 0x000fe4000a8f1403 */
[----:B------:R-:W-:-:S09]  /*1730*/  FSETP.GEU.AND P5, PT, R11, 1.175494350822287508e-38, PT ;  /* 0x008000000b00780b */ /* 0x000fd20003fae000 */
[----:B------:R-:W-:-:S04]  /*1740*/  @P4 FMUL R11, R11, 0.25 ;  /* 0x3e8000000b0b4820 */ /* 0x000fc80000400000 */
[----:B------:R-:W-:-:S06]  /*1750*/  @!P5 FMUL R11, R11, 16777216 ;  /* 0x4b8000000b0bd820 */ /* 0x000fcc0000400000 */
[----:B------:R-:W0:Y:S01]  /*1760*/  MUFU.RCP R11, R11 ;  /* 0x0000000b000b7308 */ /* 0x000e220000001000 */
[----:B------:R-:W-:Y:S02]  /*1770*/  FSEL R50, R50, 1, P4 ;  /* 0x3f80000032327808 */ /* 0x000fe40002000000 */
[----:B------:R-:W-:Y:S02]  /*1780*/  SEL R53, R46, RZ, !P2 ;  /* 0x000000ff2e357207 */ /* 0x000fe40005000000 */
[----:B---3--:R-:W-:Y:S02]  /*1790*/  SEL R46, R16, RZ, !P2 ;  /* 0x000000ff102e7207 */ /* 0x008fe40005000000 */
[----:B------:R-:W-:Y:S02]  /*17a0*/  CS2R R4, SRZ ;  /* 0x0000000000047805 */ /* 0x000fe4000001ff00 */
[----:B------:R-:W-:Y:S01]  /*17b0*/  CS2R R6, SRZ ;  /* 0x0000000000067805 */ /* 0x000fe2000001ff00 */
[----:B------:R-:W-:Y:S01]  /*17c0*/  @!P5 FMUL R50, R50, 16777216 ;  /* 0x4b8000003232d820 */ /* 0x000fe20000400000 */
[----:B------:R-:W-:Y:S01]  /*17d0*/  LEA R52, P4, R9, UR6, 0x2 ;  /* 0x0000000609347c11 */ /* 0x000fe2000f8810ff */
[----:B------:R-:W-:Y:S01]  /*17e0*/  FADD R46, R46, -R53 ;  /* 0x800000352e2e7221 */ /* 0x000fe20000000000 */
[----:B------:R-:W-:-:S02]  /*17f0*/  FMUL R47, R47, R8 ;  /* 0x000000082f2f7220 */ /* 0x000fc40000400000 */
[----:B------:R-:W-:Y:S02]  /*1800*/  LEA.HI.X R53, R9, UR7, R10, 0x2, P4 ;  /* 0x0000000709357c11 */ /* 0x000fe4000a0f140a */
[----:B------:R-:W-:Y:S01]  /*1810*/  CS2R R8, SRZ ;  /* 0x0000000000087805 */ /* 0x000fe2000001ff00 */
[----:B0-----:R-:W-:Y:S01]  /*1820*/  FMUL R16, R11, R50 ;  /* 0x000000320b107220 */ /* 0x001fe20000400000 */
[----:B------:R-:W-:Y:S01]  /*1830*/  CS2R R10, SRZ ;  /* 0x00000000000a7805 */ /* 0x000fe2000001ff00 */
[----:B------:R0:W2:Y:S05]  /*1840*/  @P3 LDG.E.128 R4, desc[UR4][R2.64+-0x100000] ;  /* 0xf000000402043981 */ /* 0x0000aa000c1e1d00 */
[----:B------:R-:W3:Y:S01]  /*1850*/  @P1 LDG.E.128 R8, desc[UR4][R52.64+-0x100000] ;  /* 0xf000000434081981 */ /* 0x000ee2000c1e1d00 */
[----:B------:R-:W-:-:S02]  /*1860*/  SEL R34, R34, RZ, !P2 ;  /* 0x000000ff22227207 */ /* 0x000fc40005000000 */
[----:B0-----:R-:W-:Y:S02]  /*1870*/  SEL R2, R13, RZ, !P2 ;  /* 0x000000ff0d027207 */ /* 0x001fe40005000000 */
[----:B------:R-:W-:Y:S02]  /*1880*/  SEL R30, R30, RZ, !P0 ;  /* 0x000000ff1e1e7207 */ /* 0x000fe40004000000 */
[----:B------:R-:W-:Y:S02]  /*1890*/  SEL R26, R26, RZ, !P2 ;  /* 0x000000ff1a1a7207 */ /* 0x000fe40005000000 */
[----:B------:R-:W-:Y:S01]  /*18a0*/  SEL R37, R37, RZ, !P0 ;  /* 0x000000ff25257207 */ /* 0x000fe20004000000 */
[----:B------:R-:W-:Y:S01]  /*18b0*/  FMUL R28, R28, R46 ;  /* 0x0000002e1c1c7220 */ /* 0x000fe20000400000 */
[----:B----4-:R-:W-:Y:S02]  /*18c0*/  SEL R15, R15, RZ, !P2 ;  /* 0x000000ff0f0f7207 */ /* 0x010fe40005000000 */
[----:B-----5:R-:W-:-:S02]  /*18d0*/  SEL R17, R17, RZ, !P0 ;  /* 0x000000ff11117207 */ /* 0x020fc40004000000 */
[----:B------:R-:W-:Y:S02]  /*18e0*/  SEL R24, R24, RZ, !P0 ;  /* 0x000000ff18187207 */ /* 0x000fe40004000000 */
[----:B------:R-:W-:Y:S02]  /*18f0*/  SEL R39, R39, RZ, !P2 ;  /* 0x000000ff27277207 */ /* 0x000fe40005000000 */
[----:B------:R-:W-:Y:S02]  /*1900*/  SEL R41, R41, RZ, !P2 ;  /* 0x000000ff29297207 */ /* 0x000fe40005000000 */
[----:B------:R-:W-:Y:S02]  /*1910*/  SEL R3, R14, RZ, !P2 ;  /* 0x000000ff0e037207 */ /* 0x000fe40005000000 */
[----:B------:R-:W-:Y:S02]  /*1920*/  SEL R14, R18, RZ, !P2 ;  /* 0x000000ff120e7207 */ /* 0x000fe40005000000 */
[----:B------:R-:W-:Y:S01]  /*1930*/  SEL R13, R32, RZ, !P2 ;  /* 0x000000ff200d7207 */ /* 0x000fe20005000000 */
[----:B------:R-:W-:Y:S01]  /*1940*/  FADD R2, R2, -R3 ;  /* 0x8000000302027221 */ /* 0x000fe20000000000 */
[----:B------:R-:W-:Y:S01]  /*1950*/  SEL R18, R35, RZ, !P0 ;  /* 0x000000ff23127207 */ /* 0x000fe20004000000 */
[----:B------:R-:W-:Y:S01]  /*1960*/  FADD R14, R14, -R34 ;  /* 0x800000220e0e7221 */ /* 0x000fe20000000000 */
[----:B------:R-:W-:Y:S01]  /*1970*/  SEL R3, R38, RZ, !P0 ;  /* 0x000000ff26037207 */ /* 0x000fe20004000000 */
[----:B------:R-:W-:Y:S01]  /*1980*/  FMUL R29, R29, R2 ;  /* 0x000000021d1d7220 */ /* 0x000fe20000400000 */
[----:B------:R-:W-:Y:S01]  /*1990*/  FADD R2, R26, -R13 ;  /* 0x8000000d1a027221 */ /* 0x000fe20000000000 */
[----:B------:R-:W-:Y:S01]  /*19a0*/  FMUL R47, R47, R14 ;  /* 0x0000000e2f2f7220 */ /* 0x000fe20000400000 */
[----:B------:R-:W-:Y:S01]  /*19b0*/  FADD R14, R37, -R18 ;  /* 0x80000012250e7221 */ /* 0x000fe20000000000 */
[----:B------:R-:W-:Y:S01]  /*19c0*/  FADD R3, R3, -R30 ;  /* 0x8000001e03037221 */ /* 0x000fe20000000000 */
[----:B------:R-:W-:Y:S01]  /*19d0*/  SEL R18, R25, RZ, !P0 ;  /* 0x000000ff19127207 */ /* 0x000fe20004000000 */
[----:B------:R-:W-:Y:S01]  /*19e0*/  FMUL R49, R49, R2 ;  /* 0x0000000231317220 */ /* 0x000fe20000400000 */
[----:B------:R-:W-:Y:S01]  /*19f0*/  SEL R13, R20, RZ, !P0 ;  /* 0x000000ff140d7207 */ /* 0x000fe20004000000 */
[----:B------:R-:W-:Y:S01]  /*1a00*/  FMUL R51, R51, R14 ;  /* 0x0000000e33337220 */ /* 0x000fe20000400000 */
[----:B------:R-:W-:Y:S01]  /*1a10*/  FMUL R48, R48, R3 ;  /* 0x0000000330307220 */ /* 0x000fe20000400000 */
[----:B------:R-:W-:Y:S01]  /*1a20*/  SEL R14, R33, RZ, !P2 ;  /* 0x000000ff210e7207 */ /* 0x000fe20005000000 */
[----:B------:R-:W0:Y:S01]  /*1a30*/  LDC.64 R2, c[0x0][0x248] ;  /* 0x00009200ff027b82 */ /* 0x000e220000000a00 */
[----:B------:R-:W-:-:S02]  /*1a40*/  SEL R25, R40, RZ, !P2 ;  /* 0x000000ff28197207 */ /* 0x000fc40005000000 */
[----:B------:R-:W-:Y:S01]  /*1a50*/  SEL R26, R23, RZ, !P0 ;  /* 0x000000ff171a7207 */ /* 0x000fe20004000000 */
[----:B------:R-:W-:Y:S01]  /*1a60*/  FADD R13, R13, -R18 ;  /* 0x800000120d0d7221 */ /* 0x000fe20000000000 */
[----:B------:R-:W-:Y:S01]  /*1a70*/  SEL R23, R36, RZ, !P0 ;  /* 0x000000ff24177207 */ /* 0x000fe20004000000 */
[----:B------:R-:W-:Y:S01]  /*1a80*/  FFMA R25, R14, R29, R25 ;  /* 0x0000001d0e197223 */ /* 0x000fe20000000019 */
[----:B------:R-:W-:Y:S02]  /*1a90*/  SEL R18, R31, RZ, !P2 ;  /* 0x000000ff1f127207 */ /* 0x000fe40005000000 */
[----:B------:R-:W-:Y:S02]  /*1aa0*/  SEL R20, R27, RZ, !P2 ;  /* 0x000000ff1b147207 */ /* 0x000fe40005000000 */
[----:B------:R-:W-:Y:S01]  /*1ab0*/  SEL R14, R19, RZ, !P2 ;  /* 0x000000ff130e7207 */ /* 0x000fe20005000000 */
[----:B------:R-:W-:Y:S01]  /*1ac0*/  FADD R23, R23, -R26 ;  /* 0x8000001a17177221 */ /* 0x000fe20000000000 */
[----:B------:R-:W-:Y:S01]  /*1ad0*/  FMUL R12, R12, R13 ;  /* 0x0000000d0c0c7220 */ /* 0x000fe20000400000 */
[----:B------:R-:W-:Y:S01]  /*1ae0*/  FFMA R39, R18, R47, R39 ;  /* 0x0000002f12277223 */ /* 0x000fe20000000027 */
[----:B------:R-:W-:Y:S01]  /*1af0*/  FFMA R28, R15, R28, R20 ;  /* 0x0000001c0f1c7223 */ /* 0x000fe20000000014 */
[----:B------:R-:W-:Y:S01]  /*1b00*/  SEL R13, R22, RZ, !P0 ;  /* 0x000000ff160d7207 */ /* 0x000fe20004000000 */
[----:B------:R-:W-:Y:S01]  /*1b10*/  FFMA R14, R14, R49, R41 ;  /* 0x000000310e0e7223 */ /* 0x000fe20000000029 */
[----:B------:R-:W-:Y:S01]  /*1b20*/  SEL R18, R21, RZ, !P0 ;  /* 0x000000ff15127207 */ /* 0x000fe20004000000 */
[----:B------:R-:W-:Y:S01]  /*1b30*/  FMUL R16, R16, R23 ;  /* 0x0000001710107220 */ /* 0x000fe20000400000 */
[----:B------:R-:W-:-:S02]  /*1b40*/  SEL R42, R42, RZ, !P0 ;  /* 0x000000ff2a2a7207 */ /* 0x000fc40004000000 */
[----:B------:R-:W-:Y:S02]  /*1b50*/  SEL R43, R43, RZ, !P0 ;  /* 0x000000ff2b2b7207 */ /* 0x000fe40004000000 */
[----:B------:R-:W-:Y:S02]  /*1b60*/  SEL R44, R44, RZ, !P0 ;  /* 0x000000ff2c2c7207 */ /* 0x000fe40004000000 */
[----:B------:R-:W-:Y:S01]  /*1b70*/  SEL R45, R45, RZ, !P0 ;  /* 0x000000ff2d2d7207 */ /* 0x000fe20004000000 */
[----:B------:R-:W-:Y:S01]  /*1b80*/  FFMA R17, R17, R48, R42 ;  /* 0x0000003011117223 */ /* 0x000fe2000000002a */
[----:B------:R-:W-:Y:S01]  /*1b90*/  FFMA R24, R24, R51, R43 ;  /* 0x0000003318187223 */ /* 0x000fe2000000002b */
[----:B------:R-:W-:Y:S01]  /*1ba0*/  FFMA R12, R13, R12, R44 ;  /* 0x0000000c0d0c7223 */ /* 0x000fe2000000002c */
[----:B------:R-:W-:Y:S01]  /*1bb0*/  FSETP.GEU.AND P6, PT, R28, RZ, PT ;  /* 0x000000ff1c00720b */ /* 0x000fe20003fce000 */
[----:B------:R-:W-:Y:S01]  /*1bc0*/  FFMA R16, R18, R16, R45 ;  /* 0x0000001012107223 */ /* 0x000fe2000000002d */
[----:B------:R-:W-:-:S02]  /*1bd0*/  FSETP.GEU.AND P5, PT, R25, RZ, PT ;  /* 0x000000ff1900720b */ /* 0x000fc40003fae000 */
[----:B------:R-:W-:Y:S01]  /*1be0*/  FSETP.GEU.AND P4, PT, R39, RZ, PT ;  /* 0x000000ff2700720b */ /* 0x000fe20003f8e000 */
[----:B0-----:R-:W-:Y:S01]  /*1bf0*/  IMAD.WIDE R2, R0, 0x4, R2 ;  /* 0x0000000400027825 */ /* 0x001fe200078e0202 */
[----:B--2---:R-:W-:Y:S02]  /*1c00*/  SEL R4, R4, RZ, P3 ;  /* 0x000000ff04047207 */ /* 0x004fe40001800000 */
[----:B------:R-:W-:Y:S02]  /*1c10*/  SEL R5, R5, RZ, P3 ;  /* 0x000000ff05057207 */ /* 0x000fe40001800000 */
[----:B------:R-:W-:Y:S02]  /*1c20*/  SEL R6, R6, RZ, P3 ;  /* 0x000000ff06067207 */ /* 0x000fe40001800000 */
[----:B------:R-:W-:Y:S02]  /*1c30*/  SEL R7, R7, RZ, P3 ;  /* 0x000000ff07077207 */ /* 0x000fe40001800000 */
[----:B------:R-:W-:-:S02]  /*1c40*/  FSETP.GEU.AND P3, PT, R14, RZ, PT ;  /* 0x000000ff0e00720b */ /* 0x000fc40003f6e000 */
[----:B------:R-:W-:Y:S02]  /*1c50*/  @!P2 SEL R4, R28, RZ, P6 ;  /* 0x000000ff1c04a207 */ /* 0x000fe40003000000 */
[----:B------:R-:W-:Y:S02]  /*1c60*/  @!P2 SEL R5, R25, RZ, P5 ;  /* 0x000000ff1905a207 */ /* 0x000fe40002800000 */
[----:B------:R-:W-:Y:S02]  /*1c70*/  @!P2 SEL R6, R39, RZ, P4 ;  /* 0x000000ff2706a207 */ /* 0x000fe40002000000 */
[----:B------:R-:W-:Y:S02]  /*1c80*/  @!P2 SEL R7, R14, RZ, P3 ;  /* 0x000000ff0e07a207 */ /* 0x000fe40001800000 */
[----:B---3--:R-:W-:Y:S02]  /*1c90*/  SEL R8, R8, RZ, P1 ;  /* 0x000000ff08087207 */ /* 0x008fe40000800000 */
[----:B------:R-:W-:-:S02]  /*1ca0*/  SEL R9, R9, RZ, P1 ;  /* 0x000000ff09097207 */ /* 0x000fc40000800000 */
[----:B------:R-:W-:Y:S02]  /*1cb0*/  SEL R10, R10, RZ, P1 ;  /* 0x000000ff0a0a7207 */ /* 0x000fe40000800000 */
[----:B------:R-:W-:Y:S02]  /*1cc0*/  SEL R11, R11, RZ, P1 ;  /* 0x000000ff0b0b7207 */ /* 0x000fe40000800000 */
[----:B------:R-:W-:Y:S02]  /*1cd0*/  FSETP.GEU.AND P4, PT, R17, RZ, PT ;  /* 0x000000ff1100720b */ /* 0x000fe40003f8e000 */
[----:B------:R-:W-:Y:S02]  /*1ce0*/  FSETP.GEU.AND P3, PT, R24, RZ, PT ;  /* 0x000000ff1800720b */ /* 0x000fe40003f6e000 */
[----:B------:R-:W-:Y:S02]  /*1cf0*/  FSETP.GEU.AND P2, PT, R12, RZ, PT ;  /* 0x000000ff0c00720b */ /* 0x000fe40003f4e000 */
[----:B------:R-:W-:-:S02]  /*1d00*/  FSETP.GEU.AND P1, PT, R16, RZ, PT ;  /* 0x000000ff1000720b */ /* 0x000fc40003f2e000 */
[----:B------:R-:W-:Y:S02]  /*1d10*/  @!P0 SEL R8, R17, RZ, P4 ;  /* 0x000000ff11088207 */ /* 0x000fe40002000000 */
[----:B------:R-:W-:Y:S02]  /*1d20*/  @!P0 SEL R9, R24, RZ, P3 ;  /* 0x000000ff18098207 */ /* 0x000fe40001800000 */
[----:B------:R-:W-:Y:S02]  /*1d30*/  @!P0 SEL R10, R12, RZ, P2 ;  /* 0x000000ff0c0a8207 */ /* 0x000fe40001000000 */
[----:B------:R-:W-:Y:S01]  /*1d40*/  @!P0 SEL R11, R16, RZ, P1 ;  /* 0x000000ff100b8207 */ /* 0x000fe20000800000 */
[----:B------:R-:W-:Y:S04]  /*1d50*/  STG.E.128 desc[UR4][R2.64], R4 ;  /* 0x0000000402007986 */ /* 0x000fe8000c101d04 */
[----:B------:R-:W-:Y:S01]  /*1d60*/  STG.E.128 desc[UR4][R2.64+0x800], R8 ;  /* 0x0008000802007986 */ /* 0x000fe2000c101d04 */
[----:B------:R-:W-:Y:S05]  /*1d70*/  EXIT ;  /* 0x000000000000794d */ /* 0x000fea0003800000 */
.L_x_0:
[----:B------:R-:W-:-:S00]  /*1d80*/  BRA `(.L_x_0) ;  /* 0xfffffffc00fc7947 */ /* 0x000fc0000383ffff */
[----:B------:R-:W-:-:S00]  /*1d90*/  NOP ;  /* 0x0000000000007918 */ /* 0x000fc00000000000 */
        /* <DEDUP_REMOVED lines=14> */
.L_x_1:


//--------------------- .nv.global.init           --------------------------
	.section	.nv.global.init,"aw",@progbits
.nv.global.init:
	.type		_$_str,@object
	.size		_$_str,(_$_str_$_2 - _$_str)
_$_str:
        /*0000*/ 	.byte	0x5f, 0x5f, 0x43, 0x55, 0x44, 0x41, 0x5f, 0x46, 0x54, 0x5a, 0x00
	.type		_$_str_$_2,@object
	.size		_$_str_$_2,(.L_1 - _$_str_$_2)
_$_str_$_2:
        /*000b*/ 	.byte	0x5f, 0x5f, 0x43, 0x55, 0x44, 0x41, 0x5f, 0x50, 0x52, 0x45, 0x43, 0x5f, 0x53, 0x51, 0x52, 0x54
        /*001b*/ 	.byte	0x00
.L_1:


//--------------------- .nv.constant0.triton_poi_fused_cat_10 --------------------------
	.section	.nv.constant0.triton_poi_fused_cat_10,"a",@progbits
	.sectionflags	@""
	.align	4
.nv.constant0.triton_poi_fused_cat_10:
	.zero		596
